//
// Generated by NVIDIA NVVM Compiler
//
// Compiler Build ID: CL-36424714
// Cuda compilation tools, release 13.0, V13.0.88
// Based on NVVM 20.0.0
//

.version 9.0
.target sm_100
.address_size 64

	// .globl	_Z22fast_cosine_similarityPKfS0_Pfiii
.global .align 1 .b8 _ZN34_INTERNAL_84db3994_4_k_cu_f419b17b4cuda3std3__45__cpo5beginE[1];
.global .align 1 .b8 _ZN34_INTERNAL_84db3994_4_k_cu_f419b17b4cuda3std3__45__cpo3endE[1];
.global .align 1 .b8 _ZN34_INTERNAL_84db3994_4_k_cu_f419b17b4cuda3std3__45__cpo6cbeginE[1];
.global .align 1 .b8 _ZN34_INTERNAL_84db3994_4_k_cu_f419b17b4cuda3std3__45__cpo4cendE[1];
.global .align 1 .b8 _ZN34_INTERNAL_84db3994_4_k_cu_f419b17b4cuda3std3__45__cpo6rbeginE[1];
.global .align 1 .b8 _ZN34_INTERNAL_84db3994_4_k_cu_f419b17b4cuda3std3__45__cpo4rendE[1];
.global .align 1 .b8 _ZN34_INTERNAL_84db3994_4_k_cu_f419b17b4cuda3std3__45__cpo7crbeginE[1];
.global .align 1 .b8 _ZN34_INTERNAL_84db3994_4_k_cu_f419b17b4cuda3std3__45__cpo5crendE[1];
.global .align 1 .b8 _ZN34_INTERNAL_84db3994_4_k_cu_f419b17b4cuda3std3__436_GLOBAL__N__84db3994_4_k_cu_f419b17b6ignoreE[1];
.global .align 1 .b8 _ZN34_INTERNAL_84db3994_4_k_cu_f419b17b4cuda3std3__419piecewise_constructE[1];
.global .align 1 .b8 _ZN34_INTERNAL_84db3994_4_k_cu_f419b17b4cuda3std3__48in_placeE[1];
.global .align 1 .b8 _ZN34_INTERNAL_84db3994_4_k_cu_f419b17b4cuda3std3__420unreachable_sentinelE[1];
.global .align 1 .b8 _ZN34_INTERNAL_84db3994_4_k_cu_f419b17b4cuda3std3__47nulloptE[1];
.global .align 1 .b8 _ZN34_INTERNAL_84db3994_4_k_cu_f419b17b4cuda3std3__48unexpectE[1];
.global .align 1 .b8 _ZN34_INTERNAL_84db3994_4_k_cu_f419b17b4cuda3std6ranges3__45__cpo4swapE[1];
.global .align 1 .b8 _ZN34_INTERNAL_84db3994_4_k_cu_f419b17b4cuda3std6ranges3__45__cpo9iter_moveE[1];
.global .align 1 .b8 _ZN34_INTERNAL_84db3994_4_k_cu_f419b17b4cuda3std6ranges3__45__cpo5beginE[1];
.global .align 1 .b8 _ZN34_INTERNAL_84db3994_4_k_cu_f419b17b4cuda3std6ranges3__45__cpo3endE[1];
.global .align 1 .b8 _ZN34_INTERNAL_84db3994_4_k_cu_f419b17b4cuda3std6ranges3__45__cpo6cbeginE[1];
.global .align 1 .b8 _ZN34_INTERNAL_84db3994_4_k_cu_f419b17b4cuda3std6ranges3__45__cpo4cendE[1];
.global .align 1 .b8 _ZN34_INTERNAL_84db3994_4_k_cu_f419b17b4cuda3std6ranges3__45__cpo7advanceE[1];
.global .align 1 .b8 _ZN34_INTERNAL_84db3994_4_k_cu_f419b17b4cuda3std6ranges3__45__cpo9iter_swapE[1];
.global .align 1 .b8 _ZN34_INTERNAL_84db3994_4_k_cu_f419b17b4cuda3std6ranges3__45__cpo4nextE[1];
.global .align 1 .b8 _ZN34_INTERNAL_84db3994_4_k_cu_f419b17b4cuda3std6ranges3__45__cpo4prevE[1];
.global .align 1 .b8 _ZN34_INTERNAL_84db3994_4_k_cu_f419b17b4cuda3std6ranges3__45__cpo4dataE[1];
.global .align 1 .b8 _ZN34_INTERNAL_84db3994_4_k_cu_f419b17b4cuda3std6ranges3__45__cpo5cdataE[1];
.global .align 1 .b8 _ZN34_INTERNAL_84db3994_4_k_cu_f419b17b4cuda3std6ranges3__45__cpo4sizeE[1];
.global .align 1 .b8 _ZN34_INTERNAL_84db3994_4_k_cu_f419b17b4cuda3std6ranges3__45__cpo5ssizeE[1];
.global .align 1 .b8 _ZN34_INTERNAL_84db3994_4_k_cu_f419b17b4cuda3std6ranges3__45__cpo8distanceE[1];
.global .align 1 .b8 _ZN34_INTERNAL_84db3994_4_k_cu_f419b17b6thrust24THRUST_300001_SM_1000_NS6system6detail10sequential3seqE[1];
.global .align 1 .b8 _ZN34_INTERNAL_84db3994_4_k_cu_f419b17b6thrust24THRUST_300001_SM_1000_NS12placeholders2_1E[1];
.global .align 1 .b8 _ZN34_INTERNAL_84db3994_4_k_cu_f419b17b6thrust24THRUST_300001_SM_1000_NS12placeholders2_2E[1];
.global .align 1 .b8 _ZN34_INTERNAL_84db3994_4_k_cu_f419b17b6thrust24THRUST_300001_SM_1000_NS12placeholders2_3E[1];
.global .align 1 .b8 _ZN34_INTERNAL_84db3994_4_k_cu_f419b17b6thrust24THRUST_300001_SM_1000_NS12placeholders2_4E[1];
.global .align 1 .b8 _ZN34_INTERNAL_84db3994_4_k_cu_f419b17b6thrust24THRUST_300001_SM_1000_NS12placeholders2_5E[1];
.global .align 1 .b8 _ZN34_INTERNAL_84db3994_4_k_cu_f419b17b6thrust24THRUST_300001_SM_1000_NS12placeholders2_6E[1];
.global .align 1 .b8 _ZN34_INTERNAL_84db3994_4_k_cu_f419b17b6thrust24THRUST_300001_SM_1000_NS12placeholders2_7E[1];
.global .align 1 .b8 _ZN34_INTERNAL_84db3994_4_k_cu_f419b17b6thrust24THRUST_300001_SM_1000_NS12placeholders2_8E[1];
.global .align 1 .b8 _ZN34_INTERNAL_84db3994_4_k_cu_f419b17b6thrust24THRUST_300001_SM_1000_NS12placeholders2_9E[1];
.global .align 1 .b8 _ZN34_INTERNAL_84db3994_4_k_cu_f419b17b6thrust24THRUST_300001_SM_1000_NS12placeholders3_10E[1];
.extern .shared .align 16 .b8 shared_data[];

.visible .entry _Z22fast_cosine_similarityPKfS0_Pfiii(
	.param .u64 .ptr .align 1 _Z22fast_cosine_similarityPKfS0_Pfiii_param_0,
	.param .u64 .ptr .align 1 _Z22fast_cosine_similarityPKfS0_Pfiii_param_1,
	.param .u64 .ptr .align 1 _Z22fast_cosine_similarityPKfS0_Pfiii_param_2,
	.param .u32 _Z22fast_cosine_similarityPKfS0_Pfiii_param_3,
	.param .u32 _Z22fast_cosine_similarityPKfS0_Pfiii_param_4,
	.param .u32 _Z22fast_cosine_similarityPKfS0_Pfiii_param_5
)
{
	.reg .pred 	%p<25>;
	.reg .b32 	%r<65>;
	.reg .b32 	%f<80>;
	.reg .b64 	%rd<13>;

	ld.param.u64 	%rd3, [_Z22fast_cosine_similarityPKfS0_Pfiii_param_0];
	ld.param.u64 	%rd4, [_Z22fast_cosine_similarityPKfS0_Pfiii_param_1];
	ld.param.u64 	%rd5, [_Z22fast_cosine_similarityPKfS0_Pfiii_param_2];
	ld.param.u32 	%r15, [_Z22fast_cosine_similarityPKfS0_Pfiii_param_3];
	ld.param.u32 	%r17, [_Z22fast_cosine_similarityPKfS0_Pfiii_param_4];
	ld.param.u32 	%r16, [_Z22fast_cosine_similarityPKfS0_Pfiii_param_5];
	mov.u32 	%r1, %tid.x;
	mov.u32 	%r2, %ctaid.x;
	setp.ge.s32 	%p1, %r2, %r17;
	@%p1 bra 	$L__BB0_14;
	setp.ge.s32 	%p2, %r1, %r15;
	@%p2 bra 	$L__BB0_4;
	mov.u32 	%r3, %ntid.x;
	cvta.to.global.u64 	%rd1, %rd3;
	mov.u32 	%r19, shared_data;
	mov.u32 	%r62, %r1;
$L__BB0_3:
	mul.wide.s32 	%rd6, %r62, 4;
	add.s64 	%rd7, %rd1, %rd6;
	ld.global.nc.f32 	%f16, [%rd7];
	shl.b32 	%r18, %r62, 2;
	add.s32 	%r20, %r19, %r18;
	st.shared.f32 	[%r20], %f16;
	add.s32 	%r62, %r62, %r3;
	setp.lt.s32 	%p3, %r62, %r15;
	@%p3 bra 	$L__BB0_3;
$L__BB0_4:
	add.s32 	%r63, %r15, %r1;
	setp.ge.s32 	%p4, %r63, %r16;
	@%p4 bra 	$L__BB0_7;
	mov.u32 	%r7, %ntid.x;
	mov.u32 	%r22, shared_data;
$L__BB0_6:
	shl.b32 	%r21, %r63, 2;
	add.s32 	%r23, %r22, %r21;
	mov.b32 	%r24, 0;
	st.shared.u32 	[%r23], %r24;
	add.s32 	%r63, %r63, %r7;
	setp.lt.s32 	%p5, %r63, %r16;
	@%p5 bra 	$L__BB0_6;
$L__BB0_7:
	bar.sync 	0;
	shl.b32 	%r64, %r1, 2;
	setp.ge.s32 	%p6, %r64, %r16;
	mov.f32 	%f74, 0f00000000;
	mov.f32 	%f75, %f74;
	mov.f32 	%f76, %f74;
	@%p6 bra 	$L__BB0_12;
	mul.lo.s32 	%r11, %r15, %r2;
	mov.u32 	%r25, %ntid.x;
	shl.b32 	%r12, %r25, 2;
	cvta.to.global.u64 	%rd2, %rd4;
	mov.f32 	%f76, 0f00000000;
	mov.f32 	%f75, %f76;
	mov.f32 	%f74, %f76;
$L__BB0_9:
	add.s32 	%r26, %r64, 4;
	setp.gt.s32 	%p7, %r26, %r15;
	@%p7 bra 	$L__BB0_11;
	shl.b32 	%r27, %r64, 2;
	mov.u32 	%r28, shared_data;
	add.s32 	%r29, %r28, %r27;
	ld.shared.v4.f32 	{%f19, %f20, %f21, %f22}, [%r29];
	add.s32 	%r30, %r64, %r11;
	mul.wide.s32 	%rd8, %r30, 4;
	add.s64 	%rd9, %rd2, %rd8;
	ld.global.nc.v4.f32 	{%f23, %f24, %f25, %f26}, [%rd9];
	mul.f32 	%f27, %f20, %f24;
	fma.rn.f32 	%f28, %f19, %f23, %f27;
	fma.rn.f32 	%f29, %f21, %f25, %f28;
	fma.rn.f32 	%f30, %f22, %f26, %f29;
	add.f32 	%f74, %f74, %f30;
	mul.f32 	%f31, %f20, %f20;
	fma.rn.f32 	%f32, %f19, %f19, %f31;
	fma.rn.f32 	%f33, %f21, %f21, %f32;
	fma.rn.f32 	%f34, %f22, %f22, %f33;
	add.f32 	%f75, %f75, %f34;
	mul.f32 	%f35, %f24, %f24;
	fma.rn.f32 	%f36, %f23, %f23, %f35;
	fma.rn.f32 	%f37, %f25, %f25, %f36;
	fma.rn.f32 	%f38, %f26, %f26, %f37;
	add.f32 	%f76, %f76, %f38;
$L__BB0_11:
	add.s32 	%r64, %r64, %r12;
	setp.lt.s32 	%p8, %r64, %r16;
	@%p8 bra 	$L__BB0_9;
$L__BB0_12:
	mov.b32 	%r31, %f74;
	shfl.sync.down.b32	%r32|%p9, %r31, 16, 31, -1;
	mov.b32 	%f39, %r32;
	add.f32 	%f40, %f74, %f39;
	mov.b32 	%r33, %f40;
	shfl.sync.down.b32	%r34|%p10, %r33, 8, 31, -1;
	mov.b32 	%f41, %r34;
	add.f32 	%f42, %f40, %f41;
	mov.b32 	%r35, %f42;
	shfl.sync.down.b32	%r36|%p11, %r35, 4, 31, -1;
	mov.b32 	%f43, %r36;
	add.f32 	%f44, %f42, %f43;
	mov.b32 	%r37, %f44;
	shfl.sync.down.b32	%r38|%p12, %r37, 2, 31, -1;
	mov.b32 	%f45, %r38;
	add.f32 	%f46, %f44, %f45;
	mov.b32 	%r39, %f46;
	shfl.sync.down.b32	%r40|%p13, %r39, 1, 31, -1;
	mov.b32 	%f47, %r40;
	add.f32 	%f13, %f46, %f47;
	mov.b32 	%r41, %f75;
	shfl.sync.down.b32	%r42|%p14, %r41, 16, 31, -1;
	mov.b32 	%f48, %r42;
	add.f32 	%f49, %f75, %f48;
	mov.b32 	%r43, %f49;
	shfl.sync.down.b32	%r44|%p15, %r43, 8, 31, -1;
	mov.b32 	%f50, %r44;
	add.f32 	%f51, %f49, %f50;
	mov.b32 	%r45, %f51;
	shfl.sync.down.b32	%r46|%p16, %r45, 4, 31, -1;
	mov.b32 	%f52, %r46;
	add.f32 	%f53, %f51, %f52;
	mov.b32 	%r47, %f53;
	shfl.sync.down.b32	%r48|%p17, %r47, 2, 31, -1;
	mov.b32 	%f54, %r48;
	add.f32 	%f55, %f53, %f54;
	mov.b32 	%r49, %f55;
	shfl.sync.down.b32	%r50|%p18, %r49, 1, 31, -1;
	mov.b32 	%f56, %r50;
	add.f32 	%f14, %f55, %f56;
	mov.b32 	%r51, %f76;
	shfl.sync.down.b32	%r52|%p19, %r51, 16, 31, -1;
	mov.b32 	%f57, %r52;
	add.f32 	%f58, %f76, %f57;
	mov.b32 	%r53, %f58;
	shfl.sync.down.b32	%r54|%p20, %r53, 8, 31, -1;
	mov.b32 	%f59, %r54;
	add.f32 	%f60, %f58, %f59;
	mov.b32 	%r55, %f60;
	shfl.sync.down.b32	%r56|%p21, %r55, 4, 31, -1;
	mov.b32 	%f61, %r56;
	add.f32 	%f62, %f60, %f61;
	mov.b32 	%r57, %f62;
	shfl.sync.down.b32	%r58|%p22, %r57, 2, 31, -1;
	mov.b32 	%f63, %r58;
	add.f32 	%f64, %f62, %f63;
	mov.b32 	%r59, %f64;
	shfl.sync.down.b32	%r60|%p23, %r59, 1, 31, -1;
	mov.b32 	%f65, %r60;
	add.f32 	%f15, %f64, %f65;
	and.b32  	%r61, %r1, 31;
	setp.ne.s32 	%p24, %r61, 0;
	@%p24 bra 	$L__BB0_14;
	cvta.to.global.u64 	%rd10, %rd5;
	mul.wide.u32 	%rd11, %r2, 4;
	add.s64 	%rd12, %rd10, %rd11;
	sqrt.rn.f32 	%f66, %f14;
	sqrt.rn.f32 	%f67, %f15;
	mul.f32 	%f68, %f66, %f67;
	div.rn.f32 	%f69, %f13, %f68;
	atom.global.add.f32 	%f70, [%rd12], %f69;
$L__BB0_14:
	ret;

}
	// .globl	_Z27fast_cosine_similarity_fp16PK6__halfS1_PS_ii
.visible .entry _Z27fast_cosine_similarity_fp16PK6__halfS1_PS_ii(
	.param .u64 .ptr .align 1 _Z27fast_cosine_similarity_fp16PK6__halfS1_PS_ii_param_0,
	.param .u64 .ptr .align 1 _Z27fast_cosine_similarity_fp16PK6__halfS1_PS_ii_param_1,
	.param .u64 .ptr .align 1 _Z27fast_cosine_similarity_fp16PK6__halfS1_PS_ii_param_2,
	.param .u32 _Z27fast_cosine_similarity_fp16PK6__halfS1_PS_ii_param_3,
	.param .u32 _Z27fast_cosine_similarity_fp16PK6__halfS1_PS_ii_param_4
)
{
	.reg .pred 	%p<10>;
	.reg .b16 	%rs<2>;
	.reg .b32 	%r<98>;
	.reg .b32 	%f<254>;
	.reg .b64 	%rd<28>;

	ld.param.u64 	%rd8, [_Z27fast_cosine_similarity_fp16PK6__halfS1_PS_ii_param_0];
	ld.param.u64 	%rd9, [_Z27fast_cosine_similarity_fp16PK6__halfS1_PS_ii_param_1];
	ld.param.u64 	%rd7, [_Z27fast_cosine_similarity_fp16PK6__halfS1_PS_ii_param_2];
	ld.param.u32 	%r18, [_Z27fast_cosine_similarity_fp16PK6__halfS1_PS_ii_param_3];
	ld.param.u32 	%r19, [_Z27fast_cosine_similarity_fp16PK6__halfS1_PS_ii_param_4];
	cvta.to.global.u64 	%rd1, %rd9;
	cvta.to.global.u64 	%rd2, %rd8;
	mov.u32 	%r20, %ctaid.x;
	mov.u32 	%r21, %ntid.x;
	mov.u32 	%r22, %tid.x;
	mad.lo.s32 	%r1, %r20, %r21, %r22;
	setp.ge.s32 	%p1, %r1, %r19;
	@%p1 bra 	$L__BB1_14;
	setp.lt.s32 	%p2, %r18, 1;
	mov.f32 	%f251, 0f00000000;
	mov.f32 	%f252, %f251;
	mov.f32 	%f253, %f251;
	@%p2 bra 	$L__BB1_13;
	mul.lo.s32 	%r2, %r18, %r1;
	add.s32 	%r3, %r18, -1;
	shr.u32 	%r24, %r3, 1;
	add.s32 	%r4, %r24, 1;
	and.b32  	%r5, %r4, 7;
	setp.lt.u32 	%p3, %r18, 15;
	mov.f32 	%f253, 0f00000000;
	mov.b32 	%r95, 0;
	mov.f32 	%f252, %f253;
	mov.f32 	%f251, %f253;
	@%p3 bra 	$L__BB1_5;
	and.b32  	%r26, %r4, 2147483640;
	neg.s32 	%r93, %r26;
	add.s64 	%rd27, %rd2, 16;
	add.s64 	%rd4, %rd1, 16;
	mov.f32 	%f253, 0f00000000;
	mov.b32 	%r95, 0;
	mov.u32 	%r92, %r2;
$L__BB1_4:
	.pragma "nounroll";
	mul.wide.s32 	%rd10, %r92, 2;
	add.s64 	%rd11, %rd4, %rd10;
	ld.global.nc.u32 	%r27, [%rd27+-16];
	ld.global.nc.u32 	%r29, [%rd11+-16];
	// begin inline asm
	{.reg .f16 low,high;
  mov.b32 {low,high},%r27;
  cvt.f32.f16 %f41, low;}

	// end inline asm
	// begin inline asm
	{.reg .f16 low,high;
  mov.b32 {low,high},%r27;
  cvt.f32.f16 %f42, high;}

	// end inline asm
	// begin inline asm
	{.reg .f16 low,high;
  mov.b32 {low,high},%r29;
  cvt.f32.f16 %f43, low;}

	// end inline asm
	// begin inline asm
	{.reg .f16 low,high;
  mov.b32 {low,high},%r29;
  cvt.f32.f16 %f44, high;}

	// end inline asm
	mul.f32 	%f73, %f42, %f44;
	fma.rn.f32 	%f74, %f41, %f43, %f73;
	add.f32 	%f75, %f251, %f74;
	mul.f32 	%f76, %f42, %f42;
	fma.rn.f32 	%f77, %f41, %f41, %f76;
	add.f32 	%f78, %f252, %f77;
	mul.f32 	%f79, %f44, %f44;
	fma.rn.f32 	%f80, %f43, %f43, %f79;
	add.f32 	%f81, %f253, %f80;
	ld.global.nc.u32 	%r31, [%rd27+-12];
	ld.global.nc.u32 	%r33, [%rd11+-12];
	// begin inline asm
	{.reg .f16 low,high;
  mov.b32 {low,high},%r31;
  cvt.f32.f16 %f45, low;}

	// end inline asm
	// begin inline asm
	{.reg .f16 low,high;
  mov.b32 {low,high},%r31;
  cvt.f32.f16 %f46, high;}

	// end inline asm
	// begin inline asm
	{.reg .f16 low,high;
  mov.b32 {low,high},%r33;
  cvt.f32.f16 %f47, low;}

	// end inline asm
	// begin inline asm
	{.reg .f16 low,high;
  mov.b32 {low,high},%r33;
  cvt.f32.f16 %f48, high;}

	// end inline asm
	mul.f32 	%f82, %f46, %f48;
	fma.rn.f32 	%f83, %f45, %f47, %f82;
	add.f32 	%f84, %f75, %f83;
	mul.f32 	%f85, %f46, %f46;
	fma.rn.f32 	%f86, %f45, %f45, %f85;
	add.f32 	%f87, %f78, %f86;
	mul.f32 	%f88, %f48, %f48;
	fma.rn.f32 	%f89, %f47, %f47, %f88;
	add.f32 	%f90, %f81, %f89;
	ld.global.nc.u32 	%r35, [%rd27+-8];
	ld.global.nc.u32 	%r37, [%rd11+-8];
	// begin inline asm
	{.reg .f16 low,high;
  mov.b32 {low,high},%r35;
  cvt.f32.f16 %f49, low;}

	// end inline asm
	// begin inline asm
	{.reg .f16 low,high;
  mov.b32 {low,high},%r35;
  cvt.f32.f16 %f50, high;}

	// end inline asm
	// begin inline asm
	{.reg .f16 low,high;
  mov.b32 {low,high},%r37;
  cvt.f32.f16 %f51, low;}

	// end inline asm
	// begin inline asm
	{.reg .f16 low,high;
  mov.b32 {low,high},%r37;
  cvt.f32.f16 %f52, high;}

	// end inline asm
	mul.f32 	%f91, %f50, %f52;
	fma.rn.f32 	%f92, %f49, %f51, %f91;
	add.f32 	%f93, %f84, %f92;
	mul.f32 	%f94, %f50, %f50;
	fma.rn.f32 	%f95, %f49, %f49, %f94;
	add.f32 	%f96, %f87, %f95;
	mul.f32 	%f97, %f52, %f52;
	fma.rn.f32 	%f98, %f51, %f51, %f97;
	add.f32 	%f99, %f90, %f98;
	ld.global.nc.u32 	%r39, [%rd27+-4];
	ld.global.nc.u32 	%r41, [%rd11+-4];
	// begin inline asm
	{.reg .f16 low,high;
  mov.b32 {low,high},%r39;
  cvt.f32.f16 %f53, low;}

	// end inline asm
	// begin inline asm
	{.reg .f16 low,high;
  mov.b32 {low,high},%r39;
  cvt.f32.f16 %f54, high;}

	// end inline asm
	// begin inline asm
	{.reg .f16 low,high;
  mov.b32 {low,high},%r41;
  cvt.f32.f16 %f55, low;}

	// end inline asm
	// begin inline asm
	{.reg .f16 low,high;
  mov.b32 {low,high},%r41;
  cvt.f32.f16 %f56, high;}

	// end inline asm
	mul.f32 	%f100, %f54, %f56;
	fma.rn.f32 	%f101, %f53, %f55, %f100;
	add.f32 	%f102, %f93, %f101;
	mul.f32 	%f103, %f54, %f54;
	fma.rn.f32 	%f104, %f53, %f53, %f103;
	add.f32 	%f105, %f96, %f104;
	mul.f32 	%f106, %f56, %f56;
	fma.rn.f32 	%f107, %f55, %f55, %f106;
	add.f32 	%f108, %f99, %f107;
	ld.global.nc.u32 	%r43, [%rd27];
	ld.global.nc.u32 	%r45, [%rd11];
	// begin inline asm
	{.reg .f16 low,high;
  mov.b32 {low,high},%r43;
  cvt.f32.f16 %f57, low;}

	// end inline asm
	// begin inline asm
	{.reg .f16 low,high;
  mov.b32 {low,high},%r43;
  cvt.f32.f16 %f58, high;}

	// end inline asm
	// begin inline asm
	{.reg .f16 low,high;
  mov.b32 {low,high},%r45;
  cvt.f32.f16 %f59, low;}

	// end inline asm
	// begin inline asm
	{.reg .f16 low,high;
  mov.b32 {low,high},%r45;
  cvt.f32.f16 %f60, high;}

	// end inline asm
	mul.f32 	%f109, %f58, %f60;
	fma.rn.f32 	%f110, %f57, %f59, %f109;
	add.f32 	%f111, %f102, %f110;
	mul.f32 	%f112, %f58, %f58;
	fma.rn.f32 	%f113, %f57, %f57, %f112;
	add.f32 	%f114, %f105, %f113;
	mul.f32 	%f115, %f60, %f60;
	fma.rn.f32 	%f116, %f59, %f59, %f115;
	add.f32 	%f117, %f108, %f116;
	ld.global.nc.u32 	%r47, [%rd27+4];
	ld.global.nc.u32 	%r49, [%rd11+4];
	// begin inline asm
	{.reg .f16 low,high;
  mov.b32 {low,high},%r47;
  cvt.f32.f16 %f61, low;}

	// end inline asm
	// begin inline asm
	{.reg .f16 low,high;
  mov.b32 {low,high},%r47;
  cvt.f32.f16 %f62, high;}

	// end inline asm
	// begin inline asm
	{.reg .f16 low,high;
  mov.b32 {low,high},%r49;
  cvt.f32.f16 %f63, low;}

	// end inline asm
	// begin inline asm
	{.reg .f16 low,high;
  mov.b32 {low,high},%r49;
  cvt.f32.f16 %f64, high;}

	// end inline asm
	mul.f32 	%f118, %f62, %f64;
	fma.rn.f32 	%f119, %f61, %f63, %f118;
	add.f32 	%f120, %f111, %f119;
	mul.f32 	%f121, %f62, %f62;
	fma.rn.f32 	%f122, %f61, %f61, %f121;
	add.f32 	%f123, %f114, %f122;
	mul.f32 	%f124, %f64, %f64;
	fma.rn.f32 	%f125, %f63, %f63, %f124;
	add.f32 	%f126, %f117, %f125;
	ld.global.nc.u32 	%r51, [%rd27+8];
	ld.global.nc.u32 	%r53, [%rd11+8];
	// begin inline asm
	{.reg .f16 low,high;
  mov.b32 {low,high},%r51;
  cvt.f32.f16 %f65, low;}

	// end inline asm
	// begin inline asm
	{.reg .f16 low,high;
  mov.b32 {low,high},%r51;
  cvt.f32.f16 %f66, high;}

	// end inline asm
	// begin inline asm
	{.reg .f16 low,high;
  mov.b32 {low,high},%r53;
  cvt.f32.f16 %f67, low;}

	// end inline asm
	// begin inline asm
	{.reg .f16 low,high;
  mov.b32 {low,high},%r53;
  cvt.f32.f16 %f68, high;}

	// end inline asm
	mul.f32 	%f127, %f66, %f68;
	fma.rn.f32 	%f128, %f65, %f67, %f127;
	add.f32 	%f129, %f120, %f128;
	mul.f32 	%f130, %f66, %f66;
	fma.rn.f32 	%f131, %f65, %f65, %f130;
	add.f32 	%f132, %f123, %f131;
	mul.f32 	%f133, %f68, %f68;
	fma.rn.f32 	%f134, %f67, %f67, %f133;
	add.f32 	%f135, %f126, %f134;
	ld.global.nc.u32 	%r55, [%rd27+12];
	ld.global.nc.u32 	%r57, [%rd11+12];
	// begin inline asm
	{.reg .f16 low,high;
  mov.b32 {low,high},%r55;
  cvt.f32.f16 %f69, low;}

	// end inline asm
	// begin inline asm
	{.reg .f16 low,high;
  mov.b32 {low,high},%r55;
  cvt.f32.f16 %f70, high;}

	// end inline asm
	// begin inline asm
	{.reg .f16 low,high;
  mov.b32 {low,high},%r57;
  cvt.f32.f16 %f71, low;}

	// end inline asm
	// begin inline asm
	{.reg .f16 low,high;
  mov.b32 {low,high},%r57;
  cvt.f32.f16 %f72, high;}

	// end inline asm
	mul.f32 	%f136, %f70, %f72;
	fma.rn.f32 	%f137, %f69, %f71, %f136;
	add.f32 	%f251, %f129, %f137;
	mul.f32 	%f138, %f70, %f70;
	fma.rn.f32 	%f139, %f69, %f69, %f138;
	add.f32 	%f252, %f132, %f139;
	mul.f32 	%f140, %f72, %f72;
	fma.rn.f32 	%f141, %f71, %f71, %f140;
	add.f32 	%f253, %f135, %f141;
	add.s32 	%r95, %r95, 16;
	add.s32 	%r93, %r93, 8;
	add.s64 	%rd27, %rd27, 32;
	add.s32 	%r92, %r92, 16;
	setp.ne.s32 	%p4, %r93, 0;
	@%p4 bra 	$L__BB1_4;
$L__BB1_5:
	setp.eq.s32 	%p5, %r5, 0;
	@%p5 bra 	$L__BB1_13;
	setp.lt.u32 	%p6, %r5, 4;
	@%p6 bra 	$L__BB1_8;
	mul.wide.u32 	%rd12, %r95, 2;
	add.s64 	%rd13, %rd2, %rd12;
	ld.global.nc.u32 	%r59, [%rd13];
	add.s32 	%r75, %r95, %r2;
	mul.wide.s32 	%rd14, %r75, 2;
	add.s64 	%rd15, %rd1, %rd14;
	ld.global.nc.u32 	%r61, [%rd15];
	// begin inline asm
	{.reg .f16 low,high;
  mov.b32 {low,high},%r59;
  cvt.f32.f16 %f143, low;}

	// end inline asm
	// begin inline asm
	{.reg .f16 low,high;
  mov.b32 {low,high},%r59;
  cvt.f32.f16 %f144, high;}

	// end inline asm
	// begin inline asm
	{.reg .f16 low,high;
  mov.b32 {low,high},%r61;
  cvt.f32.f16 %f145, low;}

	// end inline asm
	// begin inline asm
	{.reg .f16 low,high;
  mov.b32 {low,high},%r61;
  cvt.f32.f16 %f146, high;}

	// end inline asm
	mul.f32 	%f159, %f144, %f146;
	fma.rn.f32 	%f160, %f143, %f145, %f159;
	add.f32 	%f161, %f251, %f160;
	mul.f32 	%f162, %f144, %f144;
	fma.rn.f32 	%f163, %f143, %f143, %f162;
	add.f32 	%f164, %f252, %f163;
	mul.f32 	%f165, %f146, %f146;
	fma.rn.f32 	%f166, %f145, %f145, %f165;
	add.f32 	%f167, %f253, %f166;
	ld.global.nc.u32 	%r63, [%rd13+4];
	ld.global.nc.u32 	%r65, [%rd15+4];
	// begin inline asm
	{.reg .f16 low,high;
  mov.b32 {low,high},%r63;
  cvt.f32.f16 %f147, low;}

	// end inline asm
	// begin inline asm
	{.reg .f16 low,high;
  mov.b32 {low,high},%r63;
  cvt.f32.f16 %f148, high;}

	// end inline asm
	// begin inline asm
	{.reg .f16 low,high;
  mov.b32 {low,high},%r65;
  cvt.f32.f16 %f149, low;}

	// end inline asm
	// begin inline asm
	{.reg .f16 low,high;
  mov.b32 {low,high},%r65;
  cvt.f32.f16 %f150, high;}

	// end inline asm
	mul.f32 	%f168, %f148, %f150;
	fma.rn.f32 	%f169, %f147, %f149, %f168;
	add.f32 	%f170, %f161, %f169;
	mul.f32 	%f171, %f148, %f148;
	fma.rn.f32 	%f172, %f147, %f147, %f171;
	add.f32 	%f173, %f164, %f172;
	mul.f32 	%f174, %f150, %f150;
	fma.rn.f32 	%f175, %f149, %f149, %f174;
	add.f32 	%f176, %f167, %f175;
	ld.global.nc.u32 	%r67, [%rd13+8];
	ld.global.nc.u32 	%r69, [%rd15+8];
	// begin inline asm
	{.reg .f16 low,high;
  mov.b32 {low,high},%r67;
  cvt.f32.f16 %f151, low;}

	// end inline asm
	// begin inline asm
	{.reg .f16 low,high;
  mov.b32 {low,high},%r67;
  cvt.f32.f16 %f152, high;}

	// end inline asm
	// begin inline asm
	{.reg .f16 low,high;
  mov.b32 {low,high},%r69;
  cvt.f32.f16 %f153, low;}

	// end inline asm
	// begin inline asm
	{.reg .f16 low,high;
  mov.b32 {low,high},%r69;
  cvt.f32.f16 %f154, high;}

	// end inline asm
	mul.f32 	%f177, %f152, %f154;
	fma.rn.f32 	%f178, %f151, %f153, %f177;
	add.f32 	%f179, %f170, %f178;
	mul.f32 	%f180, %f152, %f152;
	fma.rn.f32 	%f181, %f151, %f151, %f180;
	add.f32 	%f182, %f173, %f181;
	mul.f32 	%f183, %f154, %f154;
	fma.rn.f32 	%f184, %f153, %f153, %f183;
	add.f32 	%f185, %f176, %f184;
	ld.global.nc.u32 	%r71, [%rd13+12];
	ld.global.nc.u32 	%r73, [%rd15+12];
	// begin inline asm
	{.reg .f16 low,high;
  mov.b32 {low,high},%r71;
  cvt.f32.f16 %f155, low;}

	// end inline asm
	// begin inline asm
	{.reg .f16 low,high;
  mov.b32 {low,high},%r71;
  cvt.f32.f16 %f156, high;}

	// end inline asm
	// begin inline asm
	{.reg .f16 low,high;
  mov.b32 {low,high},%r73;
  cvt.f32.f16 %f157, low;}

	// end inline asm
	// begin inline asm
	{.reg .f16 low,high;
  mov.b32 {low,high},%r73;
  cvt.f32.f16 %f158, high;}

	// end inline asm
	mul.f32 	%f186, %f156, %f158;
	fma.rn.f32 	%f187, %f155, %f157, %f186;
	add.f32 	%f251, %f179, %f187;
	mul.f32 	%f188, %f156, %f156;
	fma.rn.f32 	%f189, %f155, %f155, %f188;
	add.f32 	%f252, %f182, %f189;
	mul.f32 	%f190, %f158, %f158;
	fma.rn.f32 	%f191, %f157, %f157, %f190;
	add.f32 	%f253, %f185, %f191;
	add.s32 	%r95, %r95, 8;
$L__BB1_8:
	and.b32  	%r76, %r4, 3;
	setp.eq.s32 	%p7, %r76, 0;
	@%p7 bra 	$L__BB1_13;
	setp.eq.s32 	%p8, %r76, 1;
	@%p8 bra 	$L__BB1_11;
	mul.wide.u32 	%rd16, %r95, 2;
	add.s64 	%rd17, %rd2, %rd16;
	ld.global.nc.u32 	%r77, [%rd17];
	add.s32 	%r85, %r95, %r2;
	mul.wide.s32 	%rd18, %r85, 2;
	add.s64 	%rd19, %rd1, %rd18;
	ld.global.nc.u32 	%r79, [%rd19];
	// begin inline asm
	{.reg .f16 low,high;
  mov.b32 {low,high},%r77;
  cvt.f32.f16 %f193, low;}

	// end inline asm
	// begin inline asm
	{.reg .f16 low,high;
  mov.b32 {low,high},%r77;
  cvt.f32.f16 %f194, high;}

	// end inline asm
	// begin inline asm
	{.reg .f16 low,high;
  mov.b32 {low,high},%r79;
  cvt.f32.f16 %f195, low;}

	// end inline asm
	// begin inline asm
	{.reg .f16 low,high;
  mov.b32 {low,high},%r79;
  cvt.f32.f16 %f196, high;}

	// end inline asm
	mul.f32 	%f201, %f194, %f196;
	fma.rn.f32 	%f202, %f193, %f195, %f201;
	add.f32 	%f203, %f251, %f202;
	mul.f32 	%f204, %f194, %f194;
	fma.rn.f32 	%f205, %f193, %f193, %f204;
	add.f32 	%f206, %f252, %f205;
	mul.f32 	%f207, %f196, %f196;
	fma.rn.f32 	%f208, %f195, %f195, %f207;
	add.f32 	%f209, %f253, %f208;
	ld.global.nc.u32 	%r81, [%rd17+4];
	ld.global.nc.u32 	%r83, [%rd19+4];
	// begin inline asm
	{.reg .f16 low,high;
  mov.b32 {low,high},%r81;
  cvt.f32.f16 %f197, low;}

	// end inline asm
	// begin inline asm
	{.reg .f16 low,high;
  mov.b32 {low,high},%r81;
  cvt.f32.f16 %f198, high;}

	// end inline asm
	// begin inline asm
	{.reg .f16 low,high;
  mov.b32 {low,high},%r83;
  cvt.f32.f16 %f199, low;}

	// end inline asm
	// begin inline asm
	{.reg .f16 low,high;
  mov.b32 {low,high},%r83;
  cvt.f32.f16 %f200, high;}

	// end inline asm
	mul.f32 	%f210, %f198, %f200;
	fma.rn.f32 	%f211, %f197, %f199, %f210;
	add.f32 	%f251, %f203, %f211;
	mul.f32 	%f212, %f198, %f198;
	fma.rn.f32 	%f213, %f197, %f197, %f212;
	add.f32 	%f252, %f206, %f213;
	mul.f32 	%f214, %f200, %f200;
	fma.rn.f32 	%f215, %f199, %f199, %f214;
	add.f32 	%f253, %f209, %f215;
	add.s32 	%r95, %r95, 4;
$L__BB1_11:
	and.b32  	%r86, %r3, 2;
	setp.ne.s32 	%p9, %r86, 0;
	@%p9 bra 	$L__BB1_13;
	mul.wide.u32 	%rd20, %r95, 2;
	add.s64 	%rd21, %rd2, %rd20;
	ld.global.nc.u32 	%r87, [%rd21];
	add.s32 	%r91, %r95, %r2;
	mul.wide.s32 	%rd22, %r91, 2;
	add.s64 	%rd23, %rd1, %rd22;
	ld.global.nc.u32 	%r89, [%rd23];
	// begin inline asm
	{.reg .f16 low,high;
  mov.b32 {low,high},%r87;
  cvt.f32.f16 %f216, low;}

	// end inline asm
	// begin inline asm
	{.reg .f16 low,high;
  mov.b32 {low,high},%r87;
  cvt.f32.f16 %f217, high;}

	// end inline asm
	// begin inline asm
	{.reg .f16 low,high;
  mov.b32 {low,high},%r89;
  cvt.f32.f16 %f218, low;}

	// end inline asm
	// begin inline asm
	{.reg .f16 low,high;
  mov.b32 {low,high},%r89;
  cvt.f32.f16 %f219, high;}

	// end inline asm
	mul.f32 	%f220, %f217, %f219;
	fma.rn.f32 	%f221, %f216, %f218, %f220;
	add.f32 	%f251, %f251, %f221;
	mul.f32 	%f222, %f217, %f217;
	fma.rn.f32 	%f223, %f216, %f216, %f222;
	add.f32 	%f252, %f252, %f223;
	mul.f32 	%f224, %f219, %f219;
	fma.rn.f32 	%f225, %f218, %f218, %f224;
	add.f32 	%f253, %f253, %f225;
$L__BB1_13:
	sqrt.rn.f32 	%f227, %f252;
	sqrt.rn.f32 	%f228, %f253;
	mul.f32 	%f229, %f227, %f228;
	div.rn.f32 	%f226, %f251, %f229;
	// begin inline asm
	{  cvt.rn.f16.f32 %rs1, %f226;}

	// end inline asm
	cvta.to.global.u64 	%rd24, %rd7;
	mul.wide.s32 	%rd25, %r1, 2;
	add.s64 	%rd26, %rd24, %rd25;
	st.global.u16 	[%rd26], %rs1;
$L__BB1_14:
	ret;

}
	// .globl	_Z28batch_cosine_similarity_gemmPKfS0_Pfiii
.visible .entry _Z28batch_cosine_similarity_gemmPKfS0_Pfiii(
	.param .u64 .ptr .align 1 _Z28batch_cosine_similarity_gemmPKfS0_Pfiii_param_0,
	.param .u64 .ptr .align 1 _Z28batch_cosine_similarity_gemmPKfS0_Pfiii_param_1,
	.param .u64 .ptr .align 1 _Z28batch_cosine_similarity_gemmPKfS0_Pfiii_param_2,
	.param .u32 _Z28batch_cosine_similarity_gemmPKfS0_Pfiii_param_3,
	.param .u32 _Z28batch_cosine_similarity_gemmPKfS0_Pfiii_param_4,
	.param .u32 _Z28batch_cosine_similarity_gemmPKfS0_Pfiii_param_5
)
{
	.reg .pred 	%p<13>;
	.reg .b32 	%r<45>;
	.reg .b32 	%f<112>;
	.reg .b64 	%rd<43>;

	ld.param.u64 	%rd11, [_Z28batch_cosine_similarity_gemmPKfS0_Pfiii_param_0];
	ld.param.u64 	%rd12, [_Z28batch_cosine_similarity_gemmPKfS0_Pfiii_param_1];
	ld.param.u64 	%rd10, [_Z28batch_cosine_similarity_gemmPKfS0_Pfiii_param_2];
	ld.param.u32 	%r27, [_Z28batch_cosine_similarity_gemmPKfS0_Pfiii_param_3];
	ld.param.u32 	%r25, [_Z28batch_cosine_similarity_gemmPKfS0_Pfiii_param_4];
	ld.param.u32 	%r26, [_Z28batch_cosine_similarity_gemmPKfS0_Pfiii_param_5];
	cvta.to.global.u64 	%rd1, %rd12;
	cvta.to.global.u64 	%rd2, %rd11;
	mov.u32 	%r1, %ctaid.y;
	mov.u32 	%r28, %ctaid.x;
	mov.u32 	%r29, %ntid.x;
	mov.u32 	%r30, %tid.x;
	mad.lo.s32 	%r2, %r28, %r29, %r30;
	setp.ge.s32 	%p1, %r1, %r27;
	setp.ge.s32 	%p2, %r2, %r26;
	or.pred  	%p3, %p1, %p2;
	@%p3 bra 	$L__BB2_15;
	setp.lt.s32 	%p4, %r25, 1;
	mov.f32 	%f111, 0f00000000;
	@%p4 bra 	$L__BB2_14;
	mul.lo.s32 	%r3, %r25, %r1;
	mul.lo.s32 	%r4, %r25, %r2;
	and.b32  	%r5, %r25, 15;
	setp.lt.u32 	%p5, %r25, 16;
	mov.f32 	%f111, 0f00000000;
	mov.b32 	%r41, 0;
	@%p5 bra 	$L__BB2_5;
	and.b32  	%r41, %r25, 2147483632;
	neg.s32 	%r39, %r41;
	mul.wide.u32 	%rd13, %r3, 4;
	add.s64 	%rd14, %rd13, %rd2;
	add.s64 	%rd41, %rd14, 32;
	add.s64 	%rd4, %rd1, 32;
	mov.f32 	%f111, 0f00000000;
	mov.u32 	%r38, %r4;
$L__BB2_4:
	.pragma "nounroll";
	mul.wide.s32 	%rd15, %r38, 4;
	add.s64 	%rd16, %rd4, %rd15;
	ld.global.nc.f32 	%f18, [%rd41+-32];
	ld.global.nc.f32 	%f19, [%rd16+-32];
	fma.rn.f32 	%f20, %f18, %f19, %f111;
	ld.global.nc.f32 	%f21, [%rd41+-28];
	ld.global.nc.f32 	%f22, [%rd16+-28];
	fma.rn.f32 	%f23, %f21, %f22, %f20;
	ld.global.nc.f32 	%f24, [%rd41+-24];
	ld.global.nc.f32 	%f25, [%rd16+-24];
	fma.rn.f32 	%f26, %f24, %f25, %f23;
	ld.global.nc.f32 	%f27, [%rd41+-20];
	ld.global.nc.f32 	%f28, [%rd16+-20];
	fma.rn.f32 	%f29, %f27, %f28, %f26;
	ld.global.nc.f32 	%f30, [%rd41+-16];
	ld.global.nc.f32 	%f31, [%rd16+-16];
	fma.rn.f32 	%f32, %f30, %f31, %f29;
	ld.global.nc.f32 	%f33, [%rd41+-12];
	ld.global.nc.f32 	%f34, [%rd16+-12];
	fma.rn.f32 	%f35, %f33, %f34, %f32;
	ld.global.nc.f32 	%f36, [%rd41+-8];
	ld.global.nc.f32 	%f37, [%rd16+-8];
	fma.rn.f32 	%f38, %f36, %f37, %f35;
	ld.global.nc.f32 	%f39, [%rd41+-4];
	ld.global.nc.f32 	%f40, [%rd16+-4];
	fma.rn.f32 	%f41, %f39, %f40, %f38;
	ld.global.nc.f32 	%f42, [%rd41];
	ld.global.nc.f32 	%f43, [%rd16];
	fma.rn.f32 	%f44, %f42, %f43, %f41;
	ld.global.nc.f32 	%f45, [%rd41+4];
	ld.global.nc.f32 	%f46, [%rd16+4];
	fma.rn.f32 	%f47, %f45, %f46, %f44;
	ld.global.nc.f32 	%f48, [%rd41+8];
	ld.global.nc.f32 	%f49, [%rd16+8];
	fma.rn.f32 	%f50, %f48, %f49, %f47;
	ld.global.nc.f32 	%f51, [%rd41+12];
	ld.global.nc.f32 	%f52, [%rd16+12];
	fma.rn.f32 	%f53, %f51, %f52, %f50;
	ld.global.nc.f32 	%f54, [%rd41+16];
	ld.global.nc.f32 	%f55, [%rd16+16];
	fma.rn.f32 	%f56, %f54, %f55, %f53;
	ld.global.nc.f32 	%f57, [%rd41+20];
	ld.global.nc.f32 	%f58, [%rd16+20];
	fma.rn.f32 	%f59, %f57, %f58, %f56;
	ld.global.nc.f32 	%f60, [%rd41+24];
	ld.global.nc.f32 	%f61, [%rd16+24];
	fma.rn.f32 	%f62, %f60, %f61, %f59;
	ld.global.nc.f32 	%f63, [%rd41+28];
	ld.global.nc.f32 	%f64, [%rd16+28];
	fma.rn.f32 	%f111, %f63, %f64, %f62;
	add.s32 	%r39, %r39, 16;
	add.s64 	%rd41, %rd41, 64;
	add.s32 	%r38, %r38, 16;
	setp.ne.s32 	%p6, %r39, 0;
	@%p6 bra 	$L__BB2_4;
$L__BB2_5:
	setp.eq.s32 	%p7, %r5, 0;
	@%p7 bra 	$L__BB2_14;
	and.b32  	%r13, %r25, 7;
	setp.lt.u32 	%p8, %r5, 8;
	@%p8 bra 	$L__BB2_8;
	add.s32 	%r32, %r41, %r3;
	mul.wide.u32 	%rd17, %r32, 4;
	add.s64 	%rd18, %rd2, %rd17;
	ld.global.nc.f32 	%f66, [%rd18];
	add.s32 	%r33, %r41, %r4;
	mul.wide.s32 	%rd19, %r33, 4;
	add.s64 	%rd20, %rd1, %rd19;
	ld.global.nc.f32 	%f67, [%rd20];
	fma.rn.f32 	%f68, %f66, %f67, %f111;
	cvt.u64.u32 	%rd21, %r3;
	cvt.u64.u32 	%rd22, %r41;
	add.s64 	%rd23, %rd22, %rd21;
	shl.b64 	%rd24, %rd23, 2;
	add.s64 	%rd25, %rd2, %rd24;
	ld.global.nc.f32 	%f69, [%rd25+4];
	ld.global.nc.f32 	%f70, [%rd20+4];
	fma.rn.f32 	%f71, %f69, %f70, %f68;
	ld.global.nc.f32 	%f72, [%rd25+8];
	ld.global.nc.f32 	%f73, [%rd20+8];
	fma.rn.f32 	%f74, %f72, %f73, %f71;
	ld.global.nc.f32 	%f75, [%rd25+12];
	ld.global.nc.f32 	%f76, [%rd20+12];
	fma.rn.f32 	%f77, %f75, %f76, %f74;
	ld.global.nc.f32 	%f78, [%rd25+16];
	ld.global.nc.f32 	%f79, [%rd20+16];
	fma.rn.f32 	%f80, %f78, %f79, %f77;
	ld.global.nc.f32 	%f81, [%rd25+20];
	ld.global.nc.f32 	%f82, [%rd20+20];
	fma.rn.f32 	%f83, %f81, %f82, %f80;
	ld.global.nc.f32 	%f84, [%rd25+24];
	ld.global.nc.f32 	%f85, [%rd20+24];
	fma.rn.f32 	%f86, %f84, %f85, %f83;
	ld.global.nc.f32 	%f87, [%rd25+28];
	ld.global.nc.f32 	%f88, [%rd20+28];
	fma.rn.f32 	%f111, %f87, %f88, %f86;
	add.s32 	%r41, %r41, 8;
$L__BB2_8:
	setp.eq.s32 	%p9, %r13, 0;
	@%p9 bra 	$L__BB2_14;
	and.b32  	%r16, %r25, 3;
	setp.lt.u32 	%p10, %r13, 4;
	@%p10 bra 	$L__BB2_11;
	add.s32 	%r34, %r41, %r3;
	mul.wide.u32 	%rd26, %r34, 4;
	add.s64 	%rd27, %rd2, %rd26;
	ld.global.nc.f32 	%f90, [%rd27];
	add.s32 	%r35, %r41, %r4;
	mul.wide.s32 	%rd28, %r35, 4;
	add.s64 	%rd29, %rd1, %rd28;
	ld.global.nc.f32 	%f91, [%rd29];
	fma.rn.f32 	%f92, %f90, %f91, %f111;
	cvt.u64.u32 	%rd30, %r3;
	cvt.u64.u32 	%rd31, %r41;
	add.s64 	%rd32, %rd31, %rd30;
	shl.b64 	%rd33, %rd32, 2;
	add.s64 	%rd34, %rd2, %rd33;
	ld.global.nc.f32 	%f93, [%rd34+4];
	ld.global.nc.f32 	%f94, [%rd29+4];
	fma.rn.f32 	%f95, %f93, %f94, %f92;
	ld.global.nc.f32 	%f96, [%rd34+8];
	ld.global.nc.f32 	%f97, [%rd29+8];
	fma.rn.f32 	%f98, %f96, %f97, %f95;
	ld.global.nc.f32 	%f99, [%rd34+12];
	ld.global.nc.f32 	%f100, [%rd29+12];
	fma.rn.f32 	%f111, %f99, %f100, %f98;
	add.s32 	%r41, %r41, 4;
$L__BB2_11:
	setp.eq.s32 	%p11, %r16, 0;
	@%p11 bra 	$L__BB2_14;
	add.s32 	%r44, %r41, %r4;
	add.s32 	%r36, %r41, %r3;
	mul.wide.u32 	%rd35, %r36, 4;
	add.s64 	%rd42, %rd2, %rd35;
	neg.s32 	%r43, %r16;
$L__BB2_13:
	.pragma "nounroll";
	mul.wide.s32 	%rd36, %r44, 4;
	add.s64 	%rd37, %rd1, %rd36;
	ld.global.nc.f32 	%f101, [%rd42];
	ld.global.nc.f32 	%f102, [%rd37];
	fma.rn.f32 	%f111, %f101, %f102, %f111;
	add.s32 	%r44, %r44, 1;
	add.s64 	%rd42, %rd42, 4;
	add.s32 	%r43, %r43, 1;
	setp.ne.s32 	%p12, %r43, 0;
	@%p12 bra 	$L__BB2_13;
$L__BB2_14:
	mad.lo.s32 	%r37, %r26, %r1, %r2;
	cvta.to.global.u64 	%rd38, %rd10;
	mul.wide.s32 	%rd39, %r37, 4;
	add.s64 	%rd40, %rd38, %rd39;
	st.global.f32 	[%rd40], %f111;
$L__BB2_15:
	ret;

}
	// .globl	_ZN3cub18CUB_300001_SM_10006detail11EmptyKernelIvEEvv
.visible .entry _ZN3cub18CUB_300001_SM_10006detail11EmptyKernelIvEEvv()
{


	ret;

}


// ===== COMPILED SASS (sm_100) =====

	.target	sm_100

	.elftype	@"ET_EXEC"


//--------------------- .note.nv.tkinfo           --------------------------
	.section	.note.nv.tkinfo,"",@"SHT_NOTE"
	.sectionflags	@"SHF_NOTE_NV_TKINFO"
	.tkinfo
        /*0018*/ 	.word	0x00000002
        /*0030*/ 	.string	""
        /*0030*/ 	.string	"ptxas"
        /*0030*/ 	.string	"Cuda compilation tools, release 13.0, V13.0.88"
        /*0030*/ 	.string	"Build cuda_13.0.r13.0/compiler.36424714_0"
        /*0030*/ 	.string	"-arch sm_100 -m 64 "



//--------------------- .note.nv.cuinfo           --------------------------
	.section	.note.nv.cuinfo,"",@"SHT_NOTE"
	.sectionflags	@"SHF_NOTE_NV_CUINFO"
        /*0018*/ 	.short	0x0002
        /*001a*/ 	.short	0x0064
        /*001c*/ 	.short	0x0082
	.zero		2


//--------------------- .nv.info                  --------------------------
	.section	.nv.info,"",@"SHT_CUDA_INFO"
	.align	4


	//----- nvinfo : EIATTR_REGCOUNT
	.align		4
        /*0000*/ 	.byte	0x04, 0x2f
        /*0002*/ 	.short	(.L_41 - .L_40)
	.align		4
.L_40:
        /*0004*/ 	.word	index@(_Z22fast_cosine_similarityPKfS0_Pfiii)
        /*0008*/ 	.word	0x00000018


	//----- nvinfo : EIATTR_FRAME_SIZE
	.align		4
.L_41:
        /*000c*/ 	.byte	0x04, 0x11
        /*000e*/ 	.short	(.L_43 - .L_42)
	.align		4
.L_42:
        /*0010*/ 	.word	index@($__internal_3_$__cuda_sm3x_div_rn_noftz_f32_slowpath)
        /*0014*/ 	.word	0x00000000


	//----- nvinfo : EIATTR_FRAME_SIZE
	.align		4
.L_43:
        /*0018*/ 	.byte	0x04, 0x11
        /*001a*/ 	.short	(.L_45 - .L_44)
	.align		4
.L_44:
        /*001c*/ 	.word	index@($__internal_2_$__cuda_sm20_sqrt_rn_f32_slowpath)
        /*0020*/ 	.word	0x00000000


	//----- nvinfo : EIATTR_FRAME_SIZE
	.align		4
.L_45:
        /*0024*/ 	.byte	0x04, 0x11
        /*0026*/ 	.short	(.L_47 - .L_46)
	.align		4
.L_46:
        /*0028*/ 	.word	index@(_Z22fast_cosine_similarityPKfS0_Pfiii)
        /*002c*/ 	.word	0x00000000


	//----- nvinfo : EIATTR_REGCOUNT
	.align		4
.L_47:
        /*0030*/ 	.byte	0x04, 0x2f
        /*0032*/ 	.short	(.L_49 - .L_48)
	.align		4
.L_48:
        /*0034*/ 	.word	index@(_Z27fast_cosine_similarity_fp16PK6__halfS1_PS_ii)
        /*0038*/ 	.word	0x00000020


	//----- nvinfo : EIATTR_FRAME_SIZE
	.align		4
.L_49:
        /*003c*/ 	.byte	0x04, 0x11
        /*003e*/ 	.short	(.L_51 - .L_50)
	.align		4
.L_50:
        /*0040*/ 	.word	index@($__internal_1_$__cuda_sm3x_div_rn_noftz_f32_slowpath)
        /*0044*/ 	.word	0x00000000


	//----- nvinfo : EIATTR_FRAME_SIZE
	.align		4
.L_51:
        /*0048*/ 	.byte	0x04, 0x11
        /*004a*/ 	.short	(.L_53 - .L_52)
	.align		4
.L_52:
        /*004c*/ 	.word	index@($__internal_0_$__cuda_sm20_sqrt_rn_f32_slowpath)
        /*0050*/ 	.word	0x00000000


	//----- nvinfo : EIATTR_FRAME_SIZE
	.align		4
.L_53:
        /*0054*/ 	.byte	0x04, 0x11
        /*0056*/ 	.short	(.L_55 - .L_54)
	.align		4
.L_54:
        /*0058*/ 	.word	index@(_Z27fast_cosine_similarity_fp16PK6__halfS1_PS_ii)
        /*005c*/ 	.word	0x00000000


	//----- nvinfo : EIATTR_REGCOUNT
	.align		4
.L_55:
        /*0060*/ 	.byte	0x04, 0x2f
        /*0062*/ 	.short	(.L_57 - .L_56)
	.align		4
.L_56:
        /*0064*/ 	.word	index@(_Z28batch_cosine_similarity_gemmPKfS0_Pfiii)
        /*0068*/ 	.word	0x0000001f


	//----- nvinfo : EIATTR_FRAME_SIZE
	.align		4
.L_57:
        /*006c*/ 	.byte	0x04, 0x11
        /*006e*/ 	.short	(.L_59 - .L_58)
	.align		4
.L_58:
        /*0070*/ 	.word	index@(_Z28batch_cosine_similarity_gemmPKfS0_Pfiii)
        /*0074*/ 	.word	0x00000000


	//----- nvinfo : EIATTR_REGCOUNT
	.align		4
.L_59:
        /*0078*/ 	.byte	0x04, 0x2f
        /*007a*/ 	.short	(.L_61 - .L_60)
	.align		4
.L_60:
        /*007c*/ 	.word	index@(_ZN3cub18CUB_300001_SM_10006detail11EmptyKernelIvEEvv)
        /*0080*/ 	.word	0x00000004


	//----- nvinfo : EIATTR_FRAME_SIZE
	.align		4
.L_61:
        /*0084*/ 	.byte	0x04, 0x11
        /*0086*/ 	.short	(.L_63 - .L_62)
	.align		4
.L_62:
        /*0088*/ 	.word	index@(_ZN3cub18CUB_300001_SM_10006detail11EmptyKernelIvEEvv)
        /*008c*/ 	.word	0x00000000


	//----- nvinfo : EIATTR_MIN_STACK_SIZE
	.align		4
.L_63:
        /*0090*/ 	.byte	0x04, 0x12
        /*0092*/ 	.short	(.L_65 - .L_64)
	.align		4
.L_64:
        /*0094*/ 	.word	index@(_ZN3cub18CUB_300001_SM_10006detail11EmptyKernelIvEEvv)
        /*0098*/ 	.word	0x00000000


	//----- nvinfo : EIATTR_MIN_STACK_SIZE
	.align		4
.L_65:
        /*009c*/ 	.byte	0x04, 0x12
        /*009e*/ 	.short	(.L_67 - .L_66)
	.align		4
.L_66:
        /*00a0*/ 	.word	index@(_Z28batch_cosine_similarity_gemmPKfS0_Pfiii)
        /*00a4*/ 	.word	0x00000000


	//----- nvinfo : EIATTR_MIN_STACK_SIZE
	.align		4
.L_67:
        /*00a8*/ 	.byte	0x04, 0x12
        /*00aa*/ 	.short	(.L_69 - .L_68)
	.align		4
.L_68:
        /*00ac*/ 	.word	index@(_Z27fast_cosine_similarity_fp16PK6__halfS1_PS_ii)
        /*00b0*/ 	.word	0x00000000


	//----- nvinfo : EIATTR_MIN_STACK_SIZE
	.align		4
.L_69:
        /*00b4*/ 	.byte	0x04, 0x12
        /*00b6*/ 	.short	(.L_71 - .L_70)
	.align		4
.L_70:
        /*00b8*/ 	.word	index@(_Z22fast_cosine_similarityPKfS0_Pfiii)
        /*00bc*/ 	.word	0x00000000
.L_71:


//--------------------- .nv.compat                --------------------------
	.section	.nv.compat,"",@"SHT_CUDA_COMPAT_INFO"
	.align	4
        /*0000*/ 	.byte	0x02, 0x09, 0x00, 0x00, 0x02, 0x02, 0x01, 0x00, 0x02, 0x05, 0x05, 0x00, 0x03, 0x07, 0x01, 0x01
        /*0010*/ 	.byte	0x02, 0x03, 0x00, 0x00, 0x02, 0x06, 0x01, 0x00, 0x04, 0x0b, 0x08, 0x00, 0x01, 0x00, 0x00, 0x00
        /*0020*/ 	.byte	0x00, 0x00, 0x00, 0x00


//--------------------- .nv.info._ZN3cub18CUB_300001_SM_10006detail11EmptyKernelIvEEvv --------------------------
	.section	.nv.info._ZN3cub18CUB_300001_SM_10006detail11EmptyKernelIvEEvv,"",@"SHT_CUDA_INFO"
	.sectionflags	@""
	.align	4


	//----- nvinfo : EIATTR_CUDA_API_VERSION
	.align		4
        /*0000*/ 	.byte	0x04, 0x37
        /*0002*/ 	.short	(.L_73 - .L_72)
.L_72:
        /*0004*/ 	.word	0x00000082


	//----- nvinfo : EIATTR_SPARSE_MMA_MASK
	.align		4
.L_73:
        /*0008*/ 	.byte	0x03, 0x50
        /*000a*/ 	.short	0x0000


	//----- nvinfo : EIATTR_MAXREG_COUNT
	.align		4
        /*000c*/ 	.byte	0x03, 0x1b
        /*000e*/ 	.short	0x00ff


	//----- nvinfo : EIATTR_MERCURY_ISA_VERSION
	.align		4
        /*0010*/ 	.byte	0x03, 0x5f
        /*0012*/ 	.short	0x0101


	//----- nvinfo : EIATTR_VRC_CTA_INIT_COUNT
	.align		4
        /*0014*/ 	.byte	0x02, 0x4a
	.zero		1
	.zero		1


	//----- nvinfo : EIATTR_EXIT_INSTR_OFFSETS
	.align		4
        /*0018*/ 	.byte	0x04, 0x1c
        /*001a*/ 	.short	(.L_75 - .L_74)


	//   ....[0]....
.L_74:
        /*001c*/ 	.word	0x00000010


	//----- nvinfo : EIATTR_SW_WAR
	.align		4
.L_75:
        /*0020*/ 	.byte	0x04, 0x36
        /*0022*/ 	.short	(.L_77 - .L_76)
.L_76:
        /*0024*/ 	.word	0x00000008
.L_77:


//--------------------- .nv.info._Z28batch_cosine_similarity_gemmPKfS0_Pfiii --------------------------
	.section	.nv.info._Z28batch_cosine_similarity_gemmPKfS0_Pfiii,"",@"SHT_CUDA_INFO"
	.sectionflags	@""
	.align	4


	//----- nvinfo : EIATTR_CUDA_API_VERSION
	.align		4
        /*0000*/ 	.byte	0x04, 0x37
        /*0002*/ 	.short	(.L_79 - .L_78)
.L_78:
        /*0004*/ 	.word	0x00000082


	//----- nvinfo : EIATTR_KPARAM_INFO
	.align		4
.L_79:
        /*0008*/ 	.byte	0x04, 0x17
        /*000a*/ 	.short	(.L_81 - .L_80)
.L_80:
        /*000c*/ 	.word	0x00000000
        /*0010*/ 	.short	0x0005
        /*0012*/ 	.short	0x0020
        /*0014*/ 	.byte	0x00, 0xf0, 0x11, 0x00


	//----- nvinfo : EIATTR_KPARAM_INFO
	.align		4
.L_81:
        /*0018*/ 	.byte	0x04, 0x17
        /*001a*/ 	.short	(.L_83 - .L_82)
.L_82:
        /*001c*/ 	.word	0x00000000
        /*0020*/ 	.short	0x0004
        /*0022*/ 	.short	0x001c
        /*0024*/ 	.byte	0x00, 0xf0, 0x11, 0x00


	//----- nvinfo : EIATTR_KPARAM_INFO
	.align		4
.L_83:
        /*0028*/ 	.byte	0x04, 0x17
        /*002a*/ 	.short	(.L_85 - .L_84)
.L_84:
        /*002c*/ 	.word	0x00000000
        /*0030*/ 	.short	0x0003
        /*0032*/ 	.short	0x0018
        /*0034*/ 	.byte	0x00, 0xf0, 0x11, 0x00


	//----- nvinfo : EIATTR_KPARAM_INFO
	.align		4
.L_85:
        /*0038*/ 	.byte	0x04, 0x17
        /*003a*/ 	.short	(.L_87 - .L_86)
.L_86:
        /*003c*/ 	.word	0x00000000
        /*0040*/ 	.short	0x0002
        /*0042*/ 	.short	0x0010
        /*0044*/ 	.byte	0x00, 0xf5, 0x21, 0x00


	//----- nvinfo : EIATTR_KPARAM_INFO
	.align		4
.L_87:
        /*0048*/ 	.byte	0x04, 0x17
        /*004a*/ 	.short	(.L_89 - .L_88)
.L_88:
        /*004c*/ 	.word	0x00000000
        /*0050*/ 	.short	0x0001
        /*0052*/ 	.short	0x0008
        /*0054*/ 	.byte	0x00, 0xf5, 0x21, 0x00


	//----- nvinfo : EIATTR_KPARAM_INFO
	.align		4
.L_89:
        /*0058*/ 	.byte	0x04, 0x17
        /*005a*/ 	.short	(.L_91 - .L_90)
.L_90:
        /*005c*/ 	.word	0x00000000
        /*0060*/ 	.short	0x0000
        /*0062*/ 	.short	0x0000
        /*0064*/ 	.byte	0x00, 0xf5, 0x21, 0x00


	//----- nvinfo : EIATTR_SPARSE_MMA_MASK
	.align		4
.L_91:
        /*0068*/ 	.byte	0x03, 0x50
        /*006a*/ 	.short	0x0000


	//----- nvinfo : EIATTR_MAXREG_COUNT
	.align		4
        /*006c*/ 	.byte	0x03, 0x1b
        /*006e*/ 	.short	0x00ff


	//----- nvinfo : EIATTR_MERCURY_ISA_VERSION
	.align		4
        /*0070*/ 	.byte	0x03, 0x5f
        /*0072*/ 	.short	0x0101


	//----- nvinfo : EIATTR_VRC_CTA_INIT_COUNT
	.align		4
        /*0074*/ 	.byte	0x02, 0x4a
	.zero		1
	.zero		1


	//----- nvinfo : EIATTR_EXIT_INSTR_OFFSETS
	.align		4
        /*0078*/ 	.byte	0x04, 0x1c
        /*007a*/ 	.short	(.L_93 - .L_92)


	//   ....[0]....
.L_92:
        /*007c*/ 	.word	0x000000a0


	//   ....[1]....
        /*0080*/ 	.word	0x00000be0


	//----- nvinfo : EIATTR_CBANK_PARAM_SIZE
	.align		4
.L_93:
        /*0084*/ 	.byte	0x03, 0x19
        /*0086*/ 	.short	0x0024


	//----- nvinfo : EIATTR_PARAM_CBANK
	.align		4
        /*0088*/ 	.byte	0x04, 0x0a
        /*008a*/ 	.short	(.L_95 - .L_94)
	.align		4
.L_94:
        /*008c*/ 	.word	index@(.nv.constant0._Z28batch_cosine_similarity_gemmPKfS0_Pfiii)
        /*0090*/ 	.short	0x0380
        /*0092*/ 	.short	0x0024


	//----- nvinfo : EIATTR_SW_WAR
	.align		4
.L_95:
        /*0094*/ 	.byte	0x04, 0x36
        /*0096*/ 	.short	(.L_97 - .L_96)
.L_96:
        /*0098*/ 	.word	0x00000008
.L_97:


//--------------------- .nv.info._Z27fast_cosine_similarity_fp16PK6__halfS1_PS_ii --------------------------
	.section	.nv.info._Z27fast_cosine_similarity_fp16PK6__halfS1_PS_ii,"",@"SHT_CUDA_INFO"
	.sectionflags	@""
	.align	4


	//----- nvinfo : EIATTR_CUDA_API_VERSION
	.align		4
        /*0000*/ 	.byte	0x04, 0x37
        /*0002*/ 	.short	(.L_99 - .L_98)
.L_98:
        /*0004*/ 	.word	0x00000082


	//----- nvinfo : EIATTR_KPARAM_INFO
	.align		4
.L_99:
        /*0008*/ 	.byte	0x04, 0x17
        /*000a*/ 	.short	(.L_101 - .L_100)
.L_100:
        /*000c*/ 	.word	0x00000000
        /*0010*/ 	.short	0x0004
        /*0012*/ 	.short	0x001c
        /*0014*/ 	.byte	0x00, 0xf0, 0x11, 0x00


	//----- nvinfo : EIATTR_KPARAM_INFO
	.align		4
.L_101:
        /*0018*/ 	.byte	0x04, 0x17
        /*001a*/ 	.short	(.L_103 - .L_102)
.L_102:
        /*001c*/ 	.word	0x00000000
        /*0020*/ 	.short	0x0003
        /*0022*/ 	.short	0x0018
        /*0024*/ 	.byte	0x00, 0xf0, 0x11, 0x00


	//----- nvinfo : EIATTR_KPARAM_INFO
	.align		4
.L_103:
        /*0028*/ 	.byte	0x04, 0x17
        /*002a*/ 	.short	(.L_105 - .L_104)
.L_104:
        /*002c*/ 	.word	0x00000000
        /*0030*/ 	.short	0x0002
        /*0032*/ 	.short	0x0010
        /*0034*/ 	.byte	0x00, 0xf5, 0x21, 0x00


	//----- nvinfo : EIATTR_KPARAM_INFO
	.align		4
.L_105:
        /*0038*/ 	.byte	0x04, 0x17
        /*003a*/ 	.short	(.L_107 - .L_106)
.L_106:
        /*003c*/ 	.word	0x00000000
        /*0040*/ 	.short	0x0001
        /*0042*/ 	.short	0x0008
        /*0044*/ 	.byte	0x00, 0xf5, 0x21, 0x00


	//----- nvinfo : EIATTR_KPARAM_INFO
	.align		4
.L_107:
        /*0048*/ 	.byte	0x04, 0x17
        /*004a*/ 	.short	(.L_109 - .L_108)
.L_108:
        /*004c*/ 	.word	0x00000000
        /*0050*/ 	.short	0x0000
        /*0052*/ 	.short	0x0000
        /*0054*/ 	.byte	0x00, 0xf5, 0x21, 0x00


	//----- nvinfo : EIATTR_SPARSE_MMA_MASK
	.align		4
.L_109:
        /*0058*/ 	.byte	0x03, 0x50
        /*005a*/ 	.short	0x0000


	//----- nvinfo : EIATTR_MAXREG_COUNT
	.align		4
        /*005c*/ 	.byte	0x03, 0x1b
        /*005e*/ 	.short	0x00ff


	//----- nvinfo : EIATTR_MERCURY_ISA_VERSION
	.align		4
        /*0060*/ 	.byte	0x03, 0x5f
        /*0062*/ 	.short	0x0101


	//----- nvinfo : EIATTR_VRC_CTA_INIT_COUNT
	.align		4
        /*0064*/ 	.byte	0x02, 0x4a
	.zero		1
	.zero		1


	//----- nvinfo : EIATTR_EXIT_INSTR_OFFSETS
	.align		4
        /*0068*/ 	.byte	0x04, 0x1c
        /*006a*/ 	.short	(.L_111 - .L_110)


	//   ....[0]....
.L_110:
        /*006c*/ 	.word	0x00000070


	//   ....[1]....
        /*0070*/ 	.word	0x000015b0


	//----- nvinfo : EIATTR_CRS_STACK_SIZE
	.align		4
.L_111:
        /*0074*/ 	.byte	0x04, 0x1e
        /*0076*/ 	.short	(.L_113 - .L_112)
.L_112:
        /*0078*/ 	.word	0x00000000


	//----- nvinfo : EIATTR_CBANK_PARAM_SIZE
	.align		4
.L_113:
        /*007c*/ 	.byte	0x03, 0x19
        /*007e*/ 	.short	0x0020


	//----- nvinfo : EIATTR_PARAM_CBANK
	.align		4
        /*0080*/ 	.byte	0x04, 0x0a
        /*0082*/ 	.short	(.L_115 - .L_114)
	.align		4
.L_114:
        /*0084*/ 	.word	index@(.nv.constant0._Z27fast_cosine_similarity_fp16PK6__halfS1_PS_ii)
        /*0088*/ 	.short	0x0380
        /*008a*/ 	.short	0x0020


	//----- nvinfo : EIATTR_SW_WAR
	.align		4
.L_115:
        /*008c*/ 	.byte	0x04, 0x36
        /*008e*/ 	.short	(.L_117 - .L_116)
.L_116:
        /*0090*/ 	.word	0x00000008
.L_117:


//--------------------- .nv.info._Z22fast_cosine_similarityPKfS0_Pfiii --------------------------
	.section	.nv.info._Z22fast_cosine_similarityPKfS0_Pfiii,"",@"SHT_CUDA_INFO"
	.sectionflags	@""
	.align	4


	//----- nvinfo : EIATTR_CUDA_API_VERSION
	.align		4
        /*0000*/ 	.byte	0x04, 0x37
        /*0002*/ 	.short	(.L_119 - .L_118)
.L_118:
        /*0004*/ 	.word	0x00000082


	//----- nvinfo : EIATTR_KPARAM_INFO
	.align		4
.L_119:
        /*0008*/ 	.byte	0x04, 0x17
        /*000a*/ 	.short	(.L_121 - .L_120)
.L_120:
        /*000c*/ 	.word	0x00000000
        /*0010*/ 	.short	0x0005
        /*0012*/ 	.short	0x0020
        /*0014*/ 	.byte	0x00, 0xf0, 0x11, 0x00


	//----- nvinfo : EIATTR_KPARAM_INFO
	.align		4
.L_121:
        /*0018*/ 	.byte	0x04, 0x17
        /*001a*/ 	.short	(.L_123 - .L_122)
.L_122:
        /*001c*/ 	.word	0x00000000
        /*0020*/ 	.short	0x0004
        /*0022*/ 	.short	0x001c
        /*0024*/ 	.byte	0x00, 0xf0, 0x11, 0x00


	//----- nvinfo : EIATTR_KPARAM_INFO
	.align		4
.L_123:
        /*0028*/ 	.byte	0x04, 0x17
        /*002a*/ 	.short	(.L_125 - .L_124)
.L_124:
        /*002c*/ 	.word	0x00000000
        /*0030*/ 	.short	0x0003
        /*0032*/ 	.short	0x0018
        /*0034*/ 	.byte	0x00, 0xf0, 0x11, 0x00


	//----- nvinfo : EIATTR_KPARAM_INFO
	.align		4
.L_125:
        /*0038*/ 	.byte	0x04, 0x17
        /*003a*/ 	.short	(.L_127 - .L_126)
.L_126:
        /*003c*/ 	.word	0x00000000
        /*0040*/ 	.short	0x0002
        /*0042*/ 	.short	0x0010
        /*0044*/ 	.byte	0x00, 0xf5, 0x21, 0x00


	//----- nvinfo : EIATTR_KPARAM_INFO
	.align		4
.L_127:
        /*0048*/ 	.byte	0x04, 0x17
        /*004a*/ 	.short	(.L_129 - .L_128)
.L_128:
        /*004c*/ 	.word	0x00000000
        /*0050*/ 	.short	0x0001
        /*0052*/ 	.short	0x0008
        /*0054*/ 	.byte	0x00, 0xf5, 0x21, 0x00


	//----- nvinfo : EIATTR_KPARAM_INFO
	.align		4
.L_129:
        /*0058*/ 	.byte	0x04, 0x17
        /*005a*/ 	.short	(.L_131 - .L_130)
.L_130:
        /*005c*/ 	.word	0x00000000
        /*0060*/ 	.short	0x0000
        /*0062*/ 	.short	0x0000
        /*0064*/ 	.byte	0x00, 0xf5, 0x21, 0x00


	//----- nvinfo : EIATTR_SPARSE_MMA_MASK
	.align		4
.L_131:
        /*0068*/ 	.byte	0x03, 0x50
        /*006a*/ 	.short	0x0000


	//----- nvinfo : EIATTR_MAXREG_COUNT
	.align		4
        /*006c*/ 	.byte	0x03, 0x1b
        /*006e*/ 	.short	0x00ff


	//----- nvinfo : EIATTR_NUM_BARRIERS
	.align		4
        /*0070*/ 	.byte	0x02, 0x4c
        /*0072*/ 	.byte	0x01
	.zero		1


	//----- nvinfo : EIATTR_MERCURY_ISA_VERSION
	.align		4
        /*0074*/ 	.byte	0x03, 0x5f
        /*0076*/ 	.short	0x0101


	//----- nvinfo : EIATTR_COOP_GROUP_MASK_REGIDS
	.align		4
        /*0078*/ 	.byte	0x04, 0x29
        /*007a*/ 	.short	(.L_133 - .L_132)


	//   ....[0]....
.L_132:
        /*007c*/ 	.word	0xffffffff


	//   ....[1]....
        /*0080*/ 	.word	0xffffffff


	//   ....[2]....
        /*0084*/ 	.word	0xffffffff


	//   ....[3]....
        /*0088*/ 	.word	0xffffffff


	//   ....[4]....
        /*008c*/ 	.word	0xffffffff


	//   ....[5]....
        /*0090*/ 	.word	0xffffffff


	//   ....[6]....
        /*0094*/ 	.word	0xffffffff


	//   ....[7]....
        /*0098*/ 	.word	0xffffffff


	//   ....[8]....
        /*009c*/ 	.word	0xffffffff


	//   ....[9]....
        /*00a0*/ 	.word	0xffffffff


	//   ....[10]....
        /*00a4*/ 	.word	0xffffffff


	//   ....[11]....
        /*00a8*/ 	.word	0xffffffff


	//   ....[12]....
        /*00ac*/ 	.word	0xffffffff


	//   ....[13]....
        /*00b0*/ 	.word	0xffffffff


	//   ....[14]....
        /*00b4*/ 	.word	0xffffffff


	//----- nvinfo : EIATTR_COOP_GROUP_INSTR_OFFSETS
	.align		4
.L_133:
        /*00b8*/ 	.byte	0x04, 0x28
        /*00ba*/ 	.short	(.L_135 - .L_134)


	//   ....[0]....
.L_134:
        /*00bc*/ 	.word	0x00000550


	//   ....[1]....
        /*00c0*/ 	.word	0x00000570


	//   ....[2]....
        /*00c4*/ 	.word	0x00000580


	//   ....[3]....
        /*00c8*/ 	.word	0x000005b0


	//   ....[4]....
        /*00cc*/ 	.word	0x000005d0


	//   ....[5]....
        /*00d0*/ 	.word	0x000005e0


	//   ....[6]....
        /*00d4*/ 	.word	0x00000610


	//   ....[7]....
        /*00d8*/ 	.word	0x00000630


	//   ....[8]....
        /*00dc*/ 	.word	0x00000640


	//   ....[9]....
        /*00e0*/ 	.word	0x00000670


	//   ....[10]....
        /*00e4*/ 	.word	0x00000690


	//   ....[11]....
        /*00e8*/ 	.word	0x000006a0


	//   ....[12]....
        /*00ec*/ 	.word	0x000006d0


	//   ....[13]....
        /*00f0*/ 	.word	0x000006f0


	//   ....[14]....
        /*00f4*/ 	.word	0x00000700


	//----- nvinfo : EIATTR_VRC_CTA_INIT_COUNT
	.align		4
.L_135:
        /*00f8*/ 	.byte	0x02, 0x4a
	.zero		1
	.zero		1


	//----- nvinfo : EIATTR_EXIT_INSTR_OFFSETS
	.align		4
        /*00fc*/ 	.byte	0x04, 0x1c
        /*00fe*/ 	.short	(.L_137 - .L_136)


	//   ....[0]....
.L_136:
        /*0100*/ 	.word	0x00000040


	//   ....[1]....
        /*0104*/ 	.word	0x00000710


	//   ....[2]....
        /*0108*/ 	.word	0x00000a40


	//----- nvinfo : EIATTR_CRS_STACK_SIZE
	.align		4
.L_137:
        /*010c*/ 	.byte	0x04, 0x1e
        /*010e*/ 	.short	(.L_139 - .L_138)
.L_138:
        /*0110*/ 	.word	0x00000000


	//----- nvinfo : EIATTR_CBANK_PARAM_SIZE
	.align		4
.L_139:
        /*0114*/ 	.byte	0x03, 0x19
        /*0116*/ 	.short	0x0024


	//----- nvinfo : EIATTR_PARAM_CBANK
	.align		4
        /*0118*/ 	.byte	0x04, 0x0a
        /*011a*/ 	.short	(.L_141 - .L_140)
	.align		4
.L_140:
        /*011c*/ 	.word	index@(.nv.constant0._Z22fast_cosine_similarityPKfS0_Pfiii)
        /*0120*/ 	.short	0x0380
        /*0122*/ 	.short	0x0024


	//----- nvinfo : EIATTR_SW_WAR
	.align		4
.L_141:
        /*0124*/ 	.byte	0x04, 0x36
        /*0126*/ 	.short	(.L_143 - .L_142)
.L_142:
        /*0128*/ 	.word	0x00000008
.L_143:


//--------------------- .nv.callgraph             --------------------------
	.section	.nv.callgraph,"",@"SHT_CUDA_CALLGRAPH"
	.align	4
	.sectionentsize	8
	.align		4
        /*0000*/ 	.word	0x00000000
	.align		4
        /*0004*/ 	.word	0xffffffff
	.align		4
        /*0008*/ 	.word	0x00000000
	.align		4
        /*000c*/ 	.word	0xfffffffe
	.align		4
        /*0010*/ 	.word	0x00000000
	.align		4
        /*0014*/ 	.word	0xfffffffd
	.align		4
        /*0018*/ 	.word	0x00000000
	.align		4
        /*001c*/ 	.word	0xfffffffc


//--------------------- .nv.constant4             --------------------------
	.section	.nv.constant4,"a",@progbits
	.align	8
	.align		8
.nv.constant4:
        /*0000*/ 	.dword	_ZN34_INTERNAL_84db3994_4_k_cu_f419b17b4cuda3std3__45__cpo5beginE
	.align		8
        /*0008*/ 	.dword	_ZN34_INTERNAL_84db3994_4_k_cu_f419b17b4cuda3std3__45__cpo3endE
	.align		8
        /*0010*/ 	.dword	_ZN34_INTERNAL_84db3994_4_k_cu_f419b17b4cuda3std3__45__cpo6cbeginE
	.align		8
        /*0018*/ 	.dword	_ZN34_INTERNAL_84db3994_4_k_cu_f419b17b4cuda3std3__45__cpo4cendE
	.align		8
        /*0020*/ 	.dword	_ZN34_INTERNAL_84db3994_4_k_cu_f419b17b4cuda3std3__45__cpo6rbeginE
	.align		8
        /*0028*/ 	.dword	_ZN34_INTERNAL_84db3994_4_k_cu_f419b17b4cuda3std3__45__cpo4rendE
	.align		8
        /*0030*/ 	.dword	_ZN34_INTERNAL_84db3994_4_k_cu_f419b17b4cuda3std3__45__cpo7crbeginE
	.align		8
        /*0038*/ 	.dword	_ZN34_INTERNAL_84db3994_4_k_cu_f419b17b4cuda3std3__45__cpo5crendE
	.align		8
        /*0040*/ 	.dword	_ZN34_INTERNAL_84db3994_4_k_cu_f419b17b4cuda3std3__436_GLOBAL__N__84db3994_4_k_cu_f419b17b6ignoreE
	.align		8
        /*0048*/ 	.dword	_ZN34_INTERNAL_84db3994_4_k_cu_f419b17b4cuda3std3__419piecewise_constructE
	.align		8
        /*0050*/ 	.dword	_ZN34_INTERNAL_84db3994_4_k_cu_f419b17b4cuda3std3__48in_placeE
	.align		8
        /*0058*/ 	.dword	_ZN34_INTERNAL_84db3994_4_k_cu_f419b17b4cuda3std3__420unreachable_sentinelE
	.align		8
        /*0060*/ 	.dword	_ZN34_INTERNAL_84db3994_4_k_cu_f419b17b4cuda3std3__47nulloptE
	.align		8
        /*0068*/ 	.dword	_ZN34_INTERNAL_84db3994_4_k_cu_f419b17b4cuda3std3__48unexpectE
	.align		8
        /*0070*/ 	.dword	_ZN34_INTERNAL_84db3994_4_k_cu_f419b17b4cuda3std6ranges3__45__cpo4swapE
	.align		8
        /*0078*/ 	.dword	_ZN34_INTERNAL_84db3994_4_k_cu_f419b17b4cuda3std6ranges3__45__cpo9iter_moveE
	.align		8
        /*0080*/ 	.dword	_ZN34_INTERNAL_84db3994_4_k_cu_f419b17b4cuda3std6ranges3__45__cpo5beginE
	.align		8
        /*0088*/ 	.dword	_ZN34_INTERNAL_84db3994_4_k_cu_f419b17b4cuda3std6ranges3__45__cpo3endE
	.align		8
        /*0090*/ 	.dword	_ZN34_INTERNAL_84db3994_4_k_cu_f419b17b4cuda3std6ranges3__45__cpo6cbeginE
	.align		8
        /*0098*/ 	.dword	_ZN34_INTERNAL_84db3994_4_k_cu_f419b17b4cuda3std6ranges3__45__cpo4cendE
	.align		8
        /*00a0*/ 	.dword	_ZN34_INTERNAL_84db3994_4_k_cu_f419b17b4cuda3std6ranges3__45__cpo7advanceE
	.align		8
        /*00a8*/ 	.dword	_ZN34_INTERNAL_84db3994_4_k_cu_f419b17b4cuda3std6ranges3__45__cpo9iter_swapE
	.align		8
        /*00b0*/ 	.dword	_ZN34_INTERNAL_84db3994_4_k_cu_f419b17b4cuda3std6ranges3__45__cpo4nextE
	.align		8
        /*00b8*/ 	.dword	_ZN34_INTERNAL_84db3994_4_k_cu_f419b17b4cuda3std6ranges3__45__cpo4prevE
	.align		8
        /*00c0*/ 	.dword	_ZN34_INTERNAL_84db3994_4_k_cu_f419b17b4cuda3std6ranges3__45__cpo4dataE
	.align		8
        /*00c8*/ 	.dword	_ZN34_INTERNAL_84db3994_4_k_cu_f419b17b4cuda3std6ranges3__45__cpo5cdataE
	.align		8
        /*00d0*/ 	.dword	_ZN34_INTERNAL_84db3994_4_k_cu_f419b17b4cuda3std6ranges3__45__cpo4sizeE
	.align		8
        /*00d8*/ 	.dword	_ZN34_INTERNAL_84db3994_4_k_cu_f419b17b4cuda3std6ranges3__45__cpo5ssizeE
	.align		8
        /*00e0*/ 	.dword	_ZN34_INTERNAL_84db3994_4_k_cu_f419b17b4cuda3std6ranges3__45__cpo8distanceE
	.align		8
        /*00e8*/ 	.dword	_ZN34_INTERNAL_84db3994_4_k_cu_f419b17b6thrust24THRUST_300001_SM_1000_NS6system6detail10sequential3seqE
	.align		8
        /*00f0*/ 	.dword	_ZN34_INTERNAL_84db3994_4_k_cu_f419b17b6thrust24THRUST_300001_SM_1000_NS12placeholders2_1E
	.align		8
        /*00f8*/ 	.dword	_ZN34_INTERNAL_84db3994_4_k_cu_f419b17b6thrust24THRUST_300001_SM_1000_NS12placeholders2_2E
	.align		8
        /*0100*/ 	.dword	_ZN34_INTERNAL_84db3994_4_k_cu_f419b17b6thrust24THRUST_300001_SM_1000_NS12placeholders2_3E
	.align		8
        /*0108*/ 	.dword	_ZN34_INTERNAL_84db3994_4_k_cu_f419b17b6thrust24THRUST_300001_SM_1000_NS12placeholders2_4E
	.align		8
        /*0110*/ 	.dword	_ZN34_INTERNAL_84db3994_4_k_cu_f419b17b6thrust24THRUST_300001_SM_1000_NS12placeholders2_5E
	.align		8
        /*0118*/ 	.dword	_ZN34_INTERNAL_84db3994_4_k_cu_f419b17b6thrust24THRUST_300001_SM_1000_NS12placeholders2_6E
	.align		8
        /*0120*/ 	.dword	_ZN34_INTERNAL_84db3994_4_k_cu_f419b17b6thrust24THRUST_300001_SM_1000_NS12placeholders2_7E
	.align		8
        /*0128*/ 	.dword	_ZN34_INTERNAL_84db3994_4_k_cu_f419b17b6thrust24THRUST_300001_SM_1000_NS12placeholders2_8E
	.align		8
        /*0130*/ 	.dword	_ZN34_INTERNAL_84db3994_4_k_cu_f419b17b6thrust24THRUST_300001_SM_1000_NS12placeholders2_9E
	.align		8
        /*0138*/ 	.dword	_ZN34_INTERNAL_84db3994_4_k_cu_f419b17b6thrust24THRUST_300001_SM_1000_NS12placeholders3_10E


//--------------------- .text._ZN3cub18CUB_300001_SM_10006detail11EmptyKernelIvEEvv --------------------------
	.section	.text._ZN3cub18CUB_300001_SM_10006detail11EmptyKernelIvEEvv,"ax",@progbits
	.align	128
        .global         _ZN3cub18CUB_300001_SM_10006detail11EmptyKernelIvEEvv
        .type           _ZN3cub18CUB_300001_SM_10006detail11EmptyKernelIvEEvv,@function
        .size           _ZN3cub18CUB_300001_SM_10006detail11EmptyKernelIvEEvv,(.L_x_70 - _ZN3cub18CUB_300001_SM_10006detail11EmptyKernelIvEEvv)
        .other          _ZN3cub18CUB_300001_SM_10006detail11EmptyKernelIvEEvv,@"STO_CUDA_ENTRY STV_DEFAULT"
_ZN3cub18CUB_300001_SM_10006detail11EmptyKernelIvEEvv:
.text._ZN3cub18CUB_300001_SM_10006detail11EmptyKernelIvEEvv:
[----:B------:R-:W-:Y:S01]  /*0000*/  LDC R1, c[0x0][0x37c] ;  /* 0x0000df00ff017b82 */ /* 0x000fe20000000800 */
[----:B------:R-:W-:Y:S05]  /*0010*/  EXIT ;  /* 0x000000000000794d */ /* 0x000fea0003800000 */
.L_x_0:
[----:B------:R-:W-:-:S00]  /*0020*/  BRA `(.L_x_0) ;  /* 0xfffffffc00fc7947 */ /* 0x000fc0000383ffff */
[----:B------:R-:W-:-:S00]  /*0030*/  NOP ;  /* 0x0000000000007918 */ /* 0x000fc00000000000 */
        /* <DEDUP_REMOVED lines=12> */
.L_x_70:


//--------------------- .text._Z28batch_cosine_similarity_gemmPKfS0_Pfiii --------------------------
	.section	.text._Z28batch_cosine_similarity_gemmPKfS0_Pfiii,"ax",@progbits
	.align	128
        .global         _Z28batch_cosine_similarity_gemmPKfS0_Pfiii
        .type           _Z28batch_cosine_similarity_gemmPKfS0_Pfiii,@function
        .size           _Z28batch_cosine_similarity_gemmPKfS0_Pfiii,(.L_x_71 - _Z28batch_cosine_similarity_gemmPKfS0_Pfiii)
        .other          _Z28batch_cosine_similarity_gemmPKfS0_Pfiii,@"STO_CUDA_ENTRY STV_DEFAULT"
_Z28batch_cosine_similarity_gemmPKfS0_Pfiii:
.text._Z28batch_cosine_similarity_gemmPKfS0_Pfiii:
[----:B------:R-:W-:Y:S01]  /*0000*/  LDC R1, c[0x0][0x37c] ;  /* 0x0000df00ff017b82 */ /* 0x000fe20000000800 */
[----:B------:R-:W0:Y:S07]  /*0010*/  S2R R2, SR_TID.X ;  /* 0x0000000000027919 */ /* 0x000e2e0000002100 */
[----:B------:R-:W0:Y:S08]  /*0020*/  S2UR UR4, SR_CTAID.X ;  /* 0x00000000000479c3 */ /* 0x000e300000002500 */
[----:B------:R-:W0:Y:S08]  /*0030*/  LDC R7, c[0x0][0x360] ;  /* 0x0000d800ff077b82 */ /* 0x000e300000000800 */
[----:B------:R-:W1:Y:S08]  /*0040*/  LDC R0, c[0x0][0x3a0] ;  /* 0x0000e800ff007b82 */ /* 0x000e700000000800 */
[----:B------:R-:W2:Y:S08]  /*0050*/  S2UR UR13, SR_CTAID.Y ;  /* 0x00000000000d79c3 */ /* 0x000eb00000002600 */
[----:B------:R-:W2:Y:S01]  /*0060*/  LDC R3, c[0x0][0x398] ;  /* 0x0000e600ff037b82 */ /* 0x000ea20000000800 */
[----:B0-----:R-:W-:-:S05]  /*0070*/  IMAD R7, R7, UR4, R2 ;  /* 0x0000000407077c24 */ /* 0x001fca000f8e0202 */
[----:B-1----:R-:W-:-:S04]  /*0080*/  ISETP.GE.AND P0, PT, R7, R0, PT ;  /* 0x000000000700720c */ /* 0x002fc80003f06270 */
[----:B--2---:R-:W-:-:S13]  /*0090*/  ISETP.LE.OR P0, PT, R3, UR13, P0 ;  /* 0x0000000d03007c0c */ /* 0x004fda0008703670 */
[----:B------:R-:W-:Y:S05]  /*00a0*/  @P0 EXIT ;  /* 0x000000000000094d */ /* 0x000fea0003800000 */
[----:B------:R-:W0:Y:S01]  /*00b0*/  LDCU UR7, c[0x0][0x39c] ;  /* 0x00007380ff0777ac */ /* 0x000e220008000800 */
[----:B------:R-:W-:Y:S01]  /*00c0*/  HFMA2 R14, -RZ, RZ, 0, 0 ;  /* 0x00000000ff0e7431 */ /* 0x000fe200000001ff */
[----:B------:R-:W1:Y:S01]  /*00d0*/  LDCU.64 UR14, c[0x0][0x358] ;  /* 0x00006b00ff0e77ac */ /* 0x000e620008000a00 */
[----:B0-----:R-:W-:-:S09]  /*00e0*/  UISETP.GE.AND UP0, UPT, UR7, 0x1, UPT ;  /* 0x000000010700788c */ /* 0x001fd2000bf06270 */
[----:B-1----:R-:W-:Y:S05]  /*00f0*/  BRA.U !UP0, `(.L_x_1) ;  /* 0x0000000908a87547 */ /* 0x002fea000b800000 */
[----:B------:R-:W-:Y:S02]  /*0100*/  UISETP.GE.U32.AND UP1, UPT, UR7, 0x10, UPT ;  /* 0x000000100700788c */ /* 0x000fe4000bf26070 */
[----:B------:R-:W-:Y:S01]  /*0110*/  IMAD R6, R7, UR7, RZ ;  /* 0x0000000707067c24 */ /* 0x000fe2000f8e02ff */
[----:B------:R-:W-:Y:S01]  /*0120*/  ULOP3.LUT UR11, UR7, 0xf, URZ, 0xc0, !UPT ;  /* 0x0000000f070b7892 */ /* 0x000fe2000f8ec0ff */
[----:B------:R-:W-:Y:S01]  /*0130*/  MOV R14, RZ ;  /* 0x000000ff000e7202 */ /* 0x000fe20000000f00 */
[----:B------:R-:W-:Y:S01]  /*0140*/  UIMAD UR10, UR13, UR7, URZ ;  /* 0x000000070d0a72a4 */ /* 0x000fe2000f8e02ff */
[----:B------:R-:W-:Y:S01]  /*0150*/  MOV R9, RZ ;  /* 0x000000ff00097202 */ /* 0x000fe20000000f00 */
[----:B------:R-:W-:Y:S02]  /*0160*/  UISETP.NE.AND UP0, UPT, UR11, URZ, UPT ;  /* 0x000000ff0b00728c */ /* 0x000fe4000bf05270 */
[----:B------:R-:W-:Y:S09]  /*0170*/  BRA.U !UP1, `(.L_x_2) ;  /* 0x00000005091c7547 */ /* 0x000ff2000b800000 */
[----:B------:R-:W0:Y:S01]  /*0180*/  LDCU.64 UR4, c[0x0][0x380] ;  /* 0x00007000ff0477ac */ /* 0x000e220008000a00 */
[----:B------:R-:W-:Y:S02]  /*0190*/  MOV R14, RZ ;  /* 0x000000ff000e7202 */ /* 0x000fe40000000f00 */
[----:B------:R-:W-:Y:S01]  /*01a0*/  MOV R8, R6 ;  /* 0x0000000600087202 */ /* 0x000fe20000000f00 */
[----:B------:R-:W1:Y:S01]  /*01b0*/  LDCU.64 UR8, c[0x0][0x388] ;  /* 0x00007100ff0877ac */ /* 0x000e620008000a00 */
[----:B------:R-:W-:-:S06]  /*01c0*/  ULOP3.LUT UR12, UR7, 0x7ffffff0, URZ, 0xc0, !UPT ;  /* 0x7ffffff0070c7892 */ /* 0x000fcc000f8ec0ff */
[----:B------:R-:W-:Y:S01]  /*01d0*/  MOV R9, UR12 ;  /* 0x0000000c00097c02 */ /* 0x000fe20008000f00 */
[----:B0-----:R-:W-:-:S04]  /*01e0*/  UIMAD.WIDE.U32 UR4, UR10, 0x4, UR4 ;  /* 0x000000040a0478a5 */ /* 0x001fc8000f8e0004 */
[----:B------:R-:W-:Y:S02]  /*01f0*/  UIADD3 UR16, UP1, UPT, UR4, 0x20, URZ ;  /* 0x0000002004107890 */ /* 0x000fe4000ff3e0ff */
[----:B-1----:R-:W-:Y:S02]  /*0200*/  UIADD3 UR4, UP2, UPT, UR8, 0x20, URZ ;  /* 0x0000002008047890 */ /* 0x002fe4000ff5e0ff */
[----:B------:R-:W-:Y:S02]  /*0210*/  UIADD3.X UR6, UPT, UPT, URZ, UR5, URZ, UP1, !UPT ;  /* 0x00000005ff067290 */ /* 0x000fe40008ffe4ff */
[----:B------:R-:W-:Y:S01]  /*0220*/  MOV R2, UR16 ;  /* 0x0000001000027c02 */ /* 0x000fe20008000f00 */
[----:B------:R-:W-:Y:S02]  /*0230*/  UIADD3 UR8, UPT, UPT, -UR12, URZ, URZ ;  /* 0x000000ff0c087290 */ /* 0x000fe4000fffe1ff */
[----:B------:R-:W-:Y:S01]  /*0240*/  UIADD3.X UR5, UPT, UPT, URZ, UR9, URZ, UP2, !UPT ;  /* 0x00000009ff057290 */ /* 0x000fe200097fe4ff */
[----:B------:R-:W-:-:S11]  /*0250*/  MOV R3, UR6 ;  /* 0x0000000600037c02 */ /* 0x000fd60008000f00 */
.L_x_3:
[----:B------:R-:W-:Y:S01]  /*0260*/  MOV R4, UR4 ;  /* 0x0000000400047c02 */ /* 0x000fe20008000f00 */
[----:B------:R-:W2:Y:S01]  /*0270*/  LDG.E.CONSTANT R15, desc[UR14][R2.64+-0x20] ;  /* 0xffffe00e020f7981 */ /* 0x000ea2000c1e9900 */
[----:B------:R-:W-:-:S03]  /*0280*/  MOV R5, UR5 ;  /* 0x0000000500057c02 */ /* 0x000fc60008000f00 */
[----:B------:R-:W3:Y:S01]  /*0290*/  LDG.E.CONSTANT R17, desc[UR14][R2.64+-0x1c] ;  /* 0xffffe40e02117981 */ /* 0x000ee2000c1e9900 */
[----:B------:R-:W-:-:S03]  /*02a0*/  IMAD.WIDE R4, R8, 0x4, R4 ;  /* 0x0000000408047825 */ /* 0x000fc600078e0204 */
[----:B------:R-:W4:Y:S04]  /*02b0*/  LDG.E.CONSTANT R19, desc[UR14][R2.64+-0x18] ;  /* 0xffffe80e02137981 */ /* 0x000f28000c1e9900 */
[----:B------:R-:W2:Y:S04]  /*02c0*/  LDG.E.CONSTANT R16, desc[UR14][R4.64+-0x20] ;  /* 0xffffe00e04107981 */ /* 0x000ea8000c1e9900 */
[----:B------:R-:W3:Y:S04]  /*02d0*/  LDG.E.CONSTANT R24, desc[UR14][R4.64+-0x1c] ;  /* 0xffffe40e04187981 */ /* 0x000ee8000c1e9900 */
[----:B------:R-:W4:Y:S04]  /*02e0*/  LDG.E.CONSTANT R18, desc[UR14][R4.64+-0x18] ;  /* 0xffffe80e04127981 */ /* 0x000f28000c1e9900 */
[----:B------:R-:W5:Y:S04]  /*02f0*/  LDG.E.CONSTANT R20, desc[UR14][R2.64+-0x14] ;  /* 0xffffec0e02147981 */ /* 0x000f68000c1e9900 */
        /* <DEDUP_REMOVED lines=8> */
[----:B------:R-:W5:Y:S01]  /*0380*/  LDG.E.CONSTANT R26, desc[UR14][R2.64+0x1c] ;  /* 0x00001c0e021a7981 */ /* 0x000f62000c1e9900 */
[----:B--2---:R-:W-:-:S03]  /*0390*/  FFMA R16, R15, R16, R14 ;  /* 0x000000100f107223 */ /* 0x004fc6000000000e */
[----:B------:R-:W2:Y:S01]  /*03a0*/  LDG.E.CONSTANT R15, desc[UR14][R2.64+-0x4] ;  /* 0xfffffc0e020f7981 */ /* 0x000ea2000c1e9900 */
[----:B---3--:R-:W-:-:S03]  /*03b0*/  FFMA R24, R17, R24, R16 ;  /* 0x0000001811187223 */ /* 0x008fc60000000010 */
[----:B------:R-:W2:Y:S01]  /*03c0*/  LDG.E.CONSTANT R14, desc[UR14][R4.64+-0x4] ;  /* 0xfffffc0e040e7981 */ /* 0x000ea2000c1e9900 */
[----:B----4-:R-:W-:-:S03]  /*03d0*/  FFMA R25, R19, R18, R24 ;  /* 0x0000001213197223 */ /* 0x010fc60000000018 */
[----:B------:R-:W3:Y:S04]  /*03e0*/  LDG.E.CONSTANT R16, desc[UR14][R2.64] ;  /* 0x0000000e02107981 */ /* 0x000ee8000c1e9900 */
[----:B------:R-:W3:Y:S01]  /*03f0*/  LDG.E.CONSTANT R17, desc[UR14][R4.64] ;  /* 0x0000000e04117981 */ /* 0x000ee2000c1e9900 */
[----:B-----5:R-:W-:-:S03]  /*0400*/  FFMA R25, R20, R21, R25 ;  /* 0x0000001514197223 */ /* 0x020fc60000000019 */
[----:B------:R-:W4:Y:S04]  /*0410*/  LDG.E.CONSTANT R18, desc[UR14][R2.64+0x4] ;  /* 0x0000040e02127981 */ /* 0x000f28000c1e9900 */
[----:B------:R-:W4:Y:S01]  /*0420*/  LDG.E.CONSTANT R19, desc[UR14][R4.64+0x4] ;  /* 0x0000040e04137981 */ /* 0x000f22000c1e9900 */
[----:B------:R-:W-:-:S03]  /*0430*/  FFMA R25, R22, R23, R25 ;  /* 0x0000001716197223 */ /* 0x000fc60000000019 */
[----:B------:R-:W5:Y:S04]  /*0440*/  LDG.E.CONSTANT R20, desc[UR14][R2.64+0x8] ;  /* 0x0000080e02147981 */ /* 0x000f68000c1e9900 */
[----:B------:R-:W5:Y:S01]  /*0450*/  LDG.E.CONSTANT R21, desc[UR14][R4.64+0x8] ;  /* 0x0000080e04157981 */ /* 0x000f62000c1e9900 */
[----:B------:R-:W-:-:S03]  /*0460*/  FFMA R25, R10, R11, R25 ;  /* 0x0000000b0a197223 */ /* 0x000fc60000000019 */
[----:B------:R-:W5:Y:S04]  /*0470*/  LDG.E.CONSTANT R22, desc[UR14][R2.64+0xc] ;  /* 0x00000c0e02167981 */ /* 0x000f68000c1e9900 */
[----:B------:R-:W5:Y:S04]  /*0480*/  LDG.E.CONSTANT R23, desc[UR14][R4.64+0xc] ;  /* 0x00000c0e04177981 */ /* 0x000f68000c1e9900 */
[----:B------:R-:W5:Y:S01]  /*0490*/  LDG.E.CONSTANT R10, desc[UR14][R2.64+0x10] ;  /* 0x0000100e020a7981 */ /* 0x000f62000c1e9900 */
[----:B------:R-:W-:-:S03]  /*04a0*/  FFMA R28, R12, R13, R25 ;  /* 0x0000000d0c1c7223 */ /* 0x000fc60000000019 */
[----:B------:R-:W5:Y:S04]  /*04b0*/  LDG.E.CONSTANT R11, desc[UR14][R4.64+0x10] ;  /* 0x0000100e040b7981 */ /* 0x000f68000c1e9900 */
[----:B------:R-:W5:Y:S04]  /*04c0*/  LDG.E.CONSTANT R24, desc[UR14][R2.64+0x14] ;  /* 0x0000140e02187981 */ /* 0x000f68000c1e9900 */
[----:B------:R-:W5:Y:S04]  /*04d0*/  LDG.E.CONSTANT R25, desc[UR14][R4.64+0x14] ;  /* 0x0000140e04197981 */ /* 0x000f68000c1e9900 */
[----:B------:R0:W5:Y:S04]  /*04e0*/  LDG.E.CONSTANT R13, desc[UR14][R2.64+0x18] ;  /* 0x0000180e020d7981 */ /* 0x000168000c1e9900 */
[----:B------:R-:W5:Y:S01]  /*04f0*/  LDG.E.CONSTANT R12, desc[UR14][R4.64+0x18] ;  /* 0x0000180e040c7981 */ /* 0x000f62000c1e9900 */
[----:B------:R-:W-:-:S04]  /*0500*/  UIADD3 UR8, UPT, UPT, UR8, 0x10, URZ ;  /* 0x0000001008087890 */ /* 0x000fc8000fffe0ff */
[----:B------:R-:W-:Y:S01]  /*0510*/  UISETP.NE.AND UP1, UPT, UR8, URZ, UPT ;  /* 0x000000ff0800728c */ /* 0x000fe2000bf25270 */
[----:B0-----:R-:W-:Y:S02]  /*0520*/  IADD3 R2, P0, PT, R2, 0x40, RZ ;  /* 0x0000004002027810 */ /* 0x001fe40007f1e0ff */
[----:B------:R-:W-:Y:S02]  /*0530*/  IADD3 R8, PT, PT, R8, 0x10, RZ ;  /* 0x0000001008087810 */ /* 0x000fe40007ffe0ff */
[----:B------:R-:W-:Y:S01]  /*0540*/  IADD3.X R3, PT, PT, RZ, R3, RZ, P0, !PT ;  /* 0x00000003ff037210 */ /* 0x000fe200007fe4ff */
[----:B--2---:R-:W-:-:S04]  /*0550*/  FFMA R15, R15, R14, R28 ;  /* 0x0000000e0f0f7223 */ /* 0x004fc8000000001c */
[----:B---3--:R-:W-:-:S04]  /*0560*/  FFMA R15, R16, R17, R15 ;  /* 0x00000011100f7223 */ /* 0x008fc8000000000f */
[----:B----4-:R-:W-:-:S04]  /*0570*/  FFMA R15, R18, R19, R15 ;  /* 0x00000013120f7223 */ /* 0x010fc8000000000f */
[----:B-----5:R-:W-:-:S04]  /*0580*/  FFMA R15, R20, R21, R15 ;  /* 0x00000015140f7223 */ /* 0x020fc8000000000f */
[----:B------:R-:W-:-:S04]  /*0590*/  FFMA R15, R22, R23, R15 ;  /* 0x00000017160f7223 */ /* 0x000fc8000000000f */
[----:B------:R-:W-:-:S04]  /*05a0*/  FFMA R11, R10, R11, R15 ;  /* 0x0000000b0a0b7223 */ /* 0x000fc8000000000f */
[----:B------:R-:W-:-:S04]  /*05b0*/  FFMA R24, R24, R25, R11 ;  /* 0x0000001918187223 */ /* 0x000fc8000000000b */
[----:B------:R-:W-:-:S04]  /*05c0*/  FFMA R13, R13, R12, R24 ;  /* 0x0000000c0d0d7223 */ /* 0x000fc80000000018 */
[----:B------:R-:W-:Y:S01]  /*05d0*/  FFMA R14, R26, R27, R13 ;  /* 0x0000001b1a0e7223 */ /* 0x000fe2000000000d */
[----:B------:R-:W-:Y:S06]  /*05e0*/  BRA.U UP1, `(.L_x_3) ;  /* 0xfffffffd011c7547 */ /* 0x000fec000b83ffff */
.L_x_2:
[----:B------:R-:W-:Y:S05]  /*05f0*/  BRA.U !UP0, `(.L_x_1) ;  /* 0x0000000508687547 */ /* 0x000fea000b800000 */
[----:B------:R-:W-:Y:S02]  /*0600*/  UISETP.GE.U32.AND UP0, UPT, UR11, 0x8, UPT ;  /* 0x000000080b00788c */ /* 0x000fe4000bf06070 */
[----:B------:R-:W-:-:S04]  /*0610*/  ULOP3.LUT UR5, UR7, 0x7, URZ, 0xc0, !UPT ;  /* 0x0000000707057892 */ /* 0x000fc8000f8ec0ff */
[----:B------:R-:W-:-:S03]  /*0620*/  UISETP.NE.AND UP1, UPT, UR5, URZ, UPT ;  /* 0x000000ff0500728c */ /* 0x000fc6000bf25270 */
[----:B------:R-:W-:Y:S08]  /*0630*/  BRA.U !UP0, `(.L_x_4) ;  /* 0x0000000108907547 */ /* 0x000ff0000b800000 */
[----:B------:R-:W0:Y:S01]  /*0640*/  LDC.64 R10, c[0x0][0x380] ;  /* 0x0000e000ff0a7b82 */ /* 0x000e220000000a00 */
[C---:B------:R-:W-:Y:S02]  /*0650*/  IADD3 R13, PT, PT, R9.reuse, UR10, RZ ;  /* 0x0000000a090d7c10 */ /* 0x040fe4000fffe0ff */
[----:B------:R-:W-:Y:S02]  /*0660*/  IADD3 R8, P0, PT, R9, UR10, RZ ;  /* 0x0000000a09087c10 */ /* 0x000fe4000ff1e0ff */
[----:B------:R-:W-:Y:S02]  /*0670*/  IADD3 R15, PT, PT, R6, R9, RZ ;  /* 0x00000009060f7210 */ /* 0x000fe40007ffe0ff */
[----:B------:R-:W-:Y:S01]  /*0680*/  IADD3.X R12, PT, PT, RZ, RZ, RZ, P0, !PT ;  /* 0x000000ffff0c7210 */ /* 0x000fe200007fe4ff */
[----:B------:R-:W1:Y:S08]  /*0690*/  LDC.64 R2, c[0x0][0x380] ;  /* 0x0000e000ff027b82 */ /* 0x000e700000000a00 */
[----:B------:R-:W2:Y:S01]  /*06a0*/  LDC.64 R4, c[0x0][0x388] ;  /* 0x0000e200ff047b82 */ /* 0x000ea20000000a00 */
[----:B0-----:R-:W-:Y:S01]  /*06b0*/  IMAD.WIDE.U32 R10, R13, 0x4, R10 ;  /* 0x000000040d0a7825 */ /* 0x001fe200078e000a */
[----:B-1----:R-:W-:-:S04]  /*06c0*/  LEA R2, P0, R8, R2, 0x2 ;  /* 0x0000000208027211 */ /* 0x002fc800078010ff */
[----:B------:R-:W-:Y:S01]  /*06d0*/  LEA.HI.X R3, R8, R3, R12, 0x2, P0 ;  /* 0x0000000308037211 */ /* 0x000fe200000f140c */
[----:B--2---:R-:W-:-:S04]  /*06e0*/  IMAD.WIDE R4, R15, 0x4, R4 ;  /* 0x000000040f047825 */ /* 0x004fc800078e0204 */
[----:B------:R-:W2:Y:S04]  /*06f0*/  LDG.E.CONSTANT R18, desc[UR14][R2.64+0x4] ;  /* 0x0000040e02127981 */ /* 0x000ea8000c1e9900 */
[----:B------:R-:W3:Y:S04]  /*0700*/  LDG.E.CONSTANT R15, desc[UR14][R10.64] ;  /* 0x0000000e0a0f7981 */ /* 0x000ee8000c1e9900 */
[----:B------:R-:W3:Y:S04]  /*0710*/  LDG.E.CONSTANT R16, desc[UR14][R4.64] ;  /* 0x0000000e04107981 */ /* 0x000ee8000c1e9900 */
[----:B------:R-:W2:Y:S04]  /*0720*/  LDG.E.CONSTANT R17, desc[UR14][R4.64+0x4] ;  /* 0x0000040e04117981 */ /* 0x000ea8000c1e9900 */
[----:B------:R-:W4:Y:S04]  /*0730*/  LDG.E.CONSTANT R19, desc[UR14][R4.64+0x8] ;  /* 0x0000080e04137981 */ /* 0x000f28000c1e9900 */
        /* <DEDUP_REMOVED lines=11> */
[----:B------:R-:W-:Y:S01]  /*07f0*/  IADD3 R9, PT, PT, R9, 0x8, RZ ;  /* 0x0000000809097810 */ /* 0x000fe20007ffe0ff */
[----:B---3--:R-:W-:-:S04]  /*0800*/  FFMA R15, R15, R16, R14 ;  /* 0x000000100f0f7223 */ /* 0x008fc8000000000e */
[----:B--2---:R-:W-:-:S04]  /*0810*/  FFMA R15, R18, R17, R15 ;  /* 0x00000011120f7223 */ /* 0x004fc8000000000f */
[----:B----4-:R-:W-:-:S04]  /*0820*/  FFMA R15, R20, R19, R15 ;  /* 0x00000013140f7223 */ /* 0x010fc8000000000f */
[----:B-----5:R-:W-:-:S04]  /*0830*/  FFMA R15, R22, R21, R15 ;  /* 0x00000015160f7223 */ /* 0x020fc8000000000f */
[----:B------:R-:W-:-:S04]  /*0840*/  FFMA R15, R24, R23, R15 ;  /* 0x00000017180f7223 */ /* 0x000fc8000000000f */
[----:B------:R-:W-:-:S04]  /*0850*/  FFMA R13, R12, R13, R15 ;  /* 0x0000000d0c0d7223 */ /* 0x000fc8000000000f */
[----:B------:R-:W-:-:S04]  /*0860*/  FFMA R11, R8, R11, R13 ;  /* 0x0000000b080b7223 */ /* 0x000fc8000000000d */
[----:B------:R-:W-:-:S07]  /*0870*/  FFMA R14, R26, R10, R11 ;  /* 0x0000000a1a0e7223 */ /* 0x000fce000000000b */
.L_x_4:
        /* <DEDUP_REMOVED lines=12> */
[----:B0-----:R-:W-:-:S06]  /*0940*/  IMAD.WIDE.U32 R10, R11, 0x4, R4 ;  /* 0x000000040b0a7825 */ /* 0x001fcc00078e0004 */
[----:B------:R-:W3:Y:S01]  /*0950*/  LDG.E.CONSTANT R11, desc[UR14][R10.64] ;  /* 0x0000000e0a0b7981 */ /* 0x000ee2000c1e9900 */
[----:B-1----:R-:W-:-:S04]  /*0960*/  LEA R2, P0, R8, R2, 0x2 ;  /* 0x0000000208027211 */ /* 0x002fc800078010ff */
[----:B------:R-:W-:Y:S01]  /*0970*/  LEA.HI.X R3, R8, R3, R16, 0x2, P0 ;  /* 0x0000000308037211 */ /* 0x000fe200000f1410 */
[----:B--2---:R-:W-:-:S04]  /*0980*/  IMAD.WIDE R4, R15, 0x4, R12 ;  /* 0x000000040f047825 */ /* 0x004fc800078e020c */
[----:B------:R-:W2:Y:S04]  /*0990*/  LDG.E.CONSTANT R17, desc[UR14][R2.64+0xc] ;  /* 0x00000c0e02117981 */ /* 0x000ea8000c1e9900 */
[----:B------:R-:W3:Y:S04]  /*09a0*/  LDG.E.CONSTANT R8, desc[UR14][R4.64] ;  /* 0x0000000e04087981 */ /* 0x000ee8000c1e9900 */
[----:B------:R-:W4:Y:S04]  /*09b0*/  LDG.E.CONSTANT R12, desc[UR14][R4.64+0x4] ;  /* 0x0000040e040c7981 */ /* 0x000f28000c1e9900 */
[----:B------:R-:W4:Y:S04]  /*09c0*/  LDG.E.CONSTANT R13, desc[UR14][R2.64+0x4] ;  /* 0x0000040e020d7981 */ /* 0x000f28000c1e9900 */
[----:B------:R-:W5:Y:S04]  /*09d0*/  LDG.E.CONSTANT R16, desc[UR14][R4.64+0x8] ;  /* 0x0000080e04107981 */ /* 0x000f68000c1e9900 */
[----:B------:R-:W5:Y:S04]  /*09e0*/  LDG.E.CONSTANT R15, desc[UR14][R2.64+0x8] ;  /* 0x0000080e020f7981 */ /* 0x000f68000c1e9900 */
[----:B------:R-:W2:Y:S01]  /*09f0*/  LDG.E.CONSTANT R18, desc[UR14][R4.64+0xc] ;  /* 0x00000c0e04127981 */ /* 0x000ea2000c1e9900 */
[----:B------:R-:W-:Y:S01]  /*0a00*/  IADD3 R9, PT, PT, R9, 0x4, RZ ;  /* 0x0000000409097810 */ /* 0x000fe20007ffe0ff */
[----:B---3--:R-:W-:-:S04]  /*0a10*/  FFMA R8, R11, R8, R14 ;  /* 0x000000080b087223 */ /* 0x008fc8000000000e */
[----:B----4-:R-:W-:-:S04]  /*0a20*/  FFMA R8, R13, R12, R8 ;  /* 0x0000000c0d087223 */ /* 0x010fc80000000008 */
[----:B-----5:R-:W-:-:S04]  /*0a30*/  FFMA R8, R15, R16, R8 ;  /* 0x000000100f087223 */ /* 0x020fc80000000008 */
[----:B--2---:R-:W-:-:S07]  /*0a40*/  FFMA R14, R17, R18, R8 ;  /* 0x00000012110e7223 */ /* 0x004fce0000000008 */
.L_x_5:
[----:B------:R-:W-:Y:S05]  /*0a50*/  BRA.U !UP1, `(.L_x_1) ;  /* 0x0000000109507547 */ /* 0x000fea000b800000 */
[----:B------:R-:W0:Y:S01]  /*0a60*/  LDC.64 R4, c[0x0][0x380] ;  /* 0x0000e000ff047b82 */ /* 0x000e220000000a00 */
[----:B------:R-:W-:Y:S01]  /*0a70*/  IADD3 R11, PT, PT, R9, UR10, RZ ;  /* 0x0000000a090b7c10 */ /* 0x000fe2000fffe0ff */
[----:B------:R-:W-:-:S06]  /*0a80*/  UIADD3 UR4, UPT, UPT, -UR4, URZ, URZ ;  /* 0x000000ff04047290 */ /* 0x000fcc000fffe1ff */
[----:B------:R-:W1:Y:S01]  /*0a90*/  LDC.64 R2, c[0x0][0x388] ;  /* 0x0000e200ff027b82 */ /* 0x000e620000000a00 */
[----:B0-----:R-:W-:Y:S01]  /*0aa0*/  IMAD.WIDE.U32 R4, R11, 0x4, R4 ;  /* 0x000000040b047825 */ /* 0x001fe200078e0004 */
[----:B------:R-:W-:Y:S02]  /*0ab0*/  IADD3 R11, PT, PT, R6, R9, RZ ;  /* 0x00000009060b7210 */ /* 0x000fe40007ffe0ff */
[----:B------:R-:W-:Y:S02]  /*0ac0*/  MOV R6, R4 ;  /* 0x0000000400067202 */ /* 0x000fe40000000f00 */
[----:B------:R-:W-:-:S07]  /*0ad0*/  MOV R13, R5 ;  /* 0x00000005000d7202 */ /* 0x000fce0000000f00 */
.L_x_6:
[----:B-1----:R-:W-:Y:S01]  /*0ae0*/  IMAD.WIDE R4, R11, 0x4, R2 ;  /* 0x000000040b047825 */ /* 0x002fe200078e0202 */
[----:B------:R-:W-:Y:S02]  /*0af0*/  MOV R9, R13 ;  /* 0x0000000d00097202 */ /* 0x000fe40000000f00 */
[----:B------:R-:W-:-:S03]  /*0b00*/  MOV R8, R6 ;  /* 0x0000000600087202 */ /* 0x000fc60000000f00 */
[----:B------:R-:W2:Y:S04]  /*0b10*/  LDG.E.CONSTANT R4, desc[UR14][R4.64] ;  /* 0x0000000e04047981 */ /* 0x000ea8000c1e9900 */
[----:B------:R-:W2:Y:S01]  /*0b20*/  LDG.E.CONSTANT R9, desc[UR14][R8.64] ;  /* 0x0000000e08097981 */ /* 0x000ea2000c1e9900 */
[----:B------:R-:W-:Y:S01]  /*0b30*/  UIADD3 UR4, UPT, UPT, UR4, 0x1, URZ ;  /* 0x0000000104047890 */ /* 0x000fe2000fffe0ff */
[----:B------:R-:W-:Y:S02]  /*0b40*/  IADD3 R6, P0, PT, R6, 0x4, RZ ;  /* 0x0000000406067810 */ /* 0x000fe40007f1e0ff */
[----:B------:R-:W-:Y:S01]  /*0b50*/  IADD3 R11, PT, PT, R11, 0x1, RZ ;  /* 0x000000010b0b7810 */ /* 0x000fe20007ffe0ff */
[----:B------:R-:W-:Y:S01]  /*0b60*/  UISETP.NE.AND UP0, UPT, UR4, URZ, UPT ;  /* 0x000000ff0400728c */ /* 0x000fe2000bf05270 */
[----:B------:R-:W-:Y:S01]  /*0b70*/  IADD3.X R13, PT, PT, RZ, R13, RZ, P0, !PT ;  /* 0x0000000dff0d7210 */ /* 0x000fe200007fe4ff */
[----:B--2---:R-:W-:-:S07]  /*0b80*/  FFMA R14, R9, R4, R14 ;  /* 0x00000004090e7223 */ /* 0x004fce000000000e */
[----:B------:R-:W-:Y:S05]  /*0b90*/  BRA.U UP0, `(.L_x_6) ;  /* 0xfffffffd00d07547 */ /* 0x000fea000b83ffff */
.L_x_1:
[----:B------:R-:W0:Y:S01]  /*0ba0*/  LDC.64 R2, c[0x0][0x390] ;  /* 0x0000e400ff027b82 */ /* 0x000e220000000a00 */
[----:B------:R-:W-:-:S04]  /*0bb0*/  IMAD R7, R0, UR13, R7 ;  /* 0x0000000d00077c24 */ /* 0x000fc8000f8e0207 */
[----:B0-----:R-:W-:-:S05]  /*0bc0*/  IMAD.WIDE R2, R7, 0x4, R2 ;  /* 0x0000000407027825 */ /* 0x001fca00078e0202 */
[----:B------:R-:W-:Y:S01]  /*0bd0*/  STG.E desc[UR14][R2.64], R14 ;  /* 0x0000000e02007986 */ /* 0x000fe2000c10190e */
[----:B------:R-:W-:Y:S05]  /*0be0*/  EXIT ;  /* 0x000000000000794d */ /* 0x000fea0003800000 */
.L_x_7:
        /* <DEDUP_REMOVED lines=9> */
.L_x_71:


//--------------------- .text._Z27fast_cosine_similarity_fp16PK6__halfS1_PS_ii --------------------------
	.section	.text._Z27fast_cosine_similarity_fp16PK6__halfS1_PS_ii,"ax",@progbits
	.align	128
        .global         _Z27fast_cosine_similarity_fp16PK6__halfS1_PS_ii
        .type           _Z27fast_cosine_similarity_fp16PK6__halfS1_PS_ii,@function
        .size           _Z27fast_cosine_similarity_fp16PK6__halfS1_PS_ii,(.L_x_67 - _Z27fast_cosine_similarity_fp16PK6__halfS1_PS_ii)
        .other          _Z27fast_cosine_similarity_fp16PK6__halfS1_PS_ii,@"STO_CUDA_ENTRY STV_DEFAULT"
_Z27fast_cosine_similarity_fp16PK6__halfS1_PS_ii:
.text._Z27fast_cosine_similarity_fp16PK6__halfS1_PS_ii:
[----:B------:R-:W-:Y:S01]  /*0000*/  LDC R1, c[0x0][0x37c] ;  /* 0x0000df00ff017b82 */ /* 0x000fe20000000800 */
[----:B------:R-:W0:Y:S07]  /*0010*/  S2R R3, SR_TID.X ;  /* 0x0000000000037919 */ /* 0x000e2e0000002100 */
[----:B------:R-:W0:Y:S01]  /*0020*/  S2UR UR4, SR_CTAID.X ;  /* 0x00000000000479c3 */ /* 0x000e220000002500 */
[----:B------:R-:W1:Y:S07]  /*0030*/  LDCU UR5, c[0x0][0x39c] ;  /* 0x00007380ff0577ac */ /* 0x000e6e0008000800 */
[----:B------:R-:W0:Y:S02]  /*0040*/  LDC R6, c[0x0][0x360] ;  /* 0x0000d800ff067b82 */ /* 0x000e240000000800 */
[----:B0-----:R-:W-:-:S05]  /*0050*/  IMAD R6, R6, UR4, R3 ;  /* 0x0000000406067c24 */ /* 0x001fca000f8e0203 */
[----:B-1----:R-:W-:-:S13]  /*0060*/  ISETP.GE.AND P0, PT, R6, UR5, PT ;  /* 0x0000000506007c0c */ /* 0x002fda000bf06270 */
[----:B------:R-:W-:Y:S05]  /*0070*/  @P0 EXIT ;  /* 0x000000000000094d */ /* 0x000fea0003800000 */
[----:B------:R-:W0:Y:S01]  /*0080*/  LDCU UR5, c[0x0][0x398] ;  /* 0x00007300ff0577ac */ /* 0x000e220008000800 */
[----:B------:R-:W-:Y:S01]  /*0090*/  HFMA2 R11, -RZ, RZ, 0, 0 ;  /* 0x00000000ff0b7431 */ /* 0x000fe200000001ff */
[----:B------:R-:W-:Y:S01]  /*00a0*/  MOV R23, RZ ;  /* 0x000000ff00177202 */ /* 0x000fe20000000f00 */
[----:B------:R-:W-:Y:S01]  /*00b0*/  HFMA2 R9, -RZ, RZ, 0, 0 ;  /* 0x00000000ff097431 */ /* 0x000fe200000001ff */
[----:B------:R-:W1:Y:S01]  /*00c0*/  LDCU.64 UR14, c[0x0][0x358] ;  /* 0x00006b00ff0e77ac */ /* 0x000e620008000a00 */
[----:B0-----:R-:W-:-:S09]  /*00d0*/  UISETP.GE.AND UP0, UPT, UR5, 0x1, UPT ;  /* 0x000000010500788c */ /* 0x001fd2000bf06270 */
[----:B-1----:R-:W-:Y:S05]  /*00e0*/  BRA.U !UP0, `(.L_x_8) ;  /* 0x0000001108707547 */ /* 0x002fea000b800000 */
[----:B------:R-:W-:Y:S02]  /*00f0*/  UISETP.GE.U32.AND UP1, UPT, UR5, 0xf, UPT ;  /* 0x0000000f0500788c */ /* 0x000fe4000bf26070 */
[----:B------:R-:W-:Y:S01]  /*0100*/  IMAD R8, R6, UR5, RZ ;  /* 0x0000000506087c24 */ /* 0x000fe2000f8e02ff */
[----:B------:R-:W-:Y:S01]  /*0110*/  UIADD3 UR12, UPT, UPT, UR5, -0x1, URZ ;  /* 0xffffffff050c7890 */ /* 0x000fe2000fffe0ff */
[----:B------:R-:W-:Y:S02]  /*0120*/  MOV R9, RZ ;  /* 0x000000ff00097202 */ /* 0x000fe40000000f00 */
[----:B------:R-:W-:Y:S01]  /*0130*/  MOV R7, RZ ;  /* 0x000000ff00077202 */ /* 0x000fe20000000f00 */
[----:B------:R-:W-:Y:S01]  /*0140*/  ULEA.HI UR4, UR12, 0x1, URZ, 0x1f ;  /* 0x000000010c047891 */ /* 0x000fe2000f8ff8ff */
[----:B------:R-:W-:Y:S02]  /*0150*/  MOV R23, RZ ;  /* 0x000000ff00177202 */ /* 0x000fe40000000f00 */
[----:B------:R-:W-:Y:S01]  /*0160*/  MOV R11, RZ ;  /* 0x000000ff000b7202 */ /* 0x000fe20000000f00 */
[----:B------:R-:W-:-:S04]  /*0170*/  ULOP3.LUT UR13, UR4, 0x7, URZ, 0xc0, !UPT ;  /* 0x00000007040d7892 */ /* 0x000fc8000f8ec0ff */
[----:B------:R-:W-:Y:S01]  /*0180*/  UISETP.NE.AND UP0, UPT, UR13, URZ, UPT ;  /* 0x000000ff0d00728c */ /* 0x000fe2000bf05270 */
[----:B------:R-:W-:Y:S10]  /*0190*/  BRA.U !UP1, `(.L_x_9) ;  /* 0x0000000909387547 */ /* 0x000ff4000b800000 */
[----:B------:R-:W0:Y:S01]  /*01a0*/  LDCU.128 UR8, c[0x0][0x380] ;  /* 0x00007000ff0877ac */ /* 0x000e220008000c00 */
[----:B------:R-:W-:Y:S01]  /*01b0*/  HFMA2 R7, -RZ, RZ, 0, 0 ;  /* 0x00000000ff077431 */ /* 0x000fe200000001ff */
[----:B------:R-:W-:Y:S01]  /*01c0*/  MOV R9, RZ ;  /* 0x000000ff00097202 */ /* 0x000fe20000000f00 */
[----:B------:R-:W-:Y:S01]  /*01d0*/  ULOP3.LUT UR5, UR4, 0x7ffffff8, URZ, 0xc0, !UPT ;  /* 0x7ffffff804057892 */ /* 0x000fe2000f8ec0ff */
[----:B------:R-:W-:-:S03]  /*01e0*/  MOV R0, R8 ;  /* 0x0000000800007202 */ /* 0x000fc60000000f00 */
[----:B------:R-:W-:Y:S02]  /*01f0*/  UIADD3 UR5, UPT, UPT, -UR5, URZ, URZ ;  /* 0x000000ff05057290 */ /* 0x000fe4000fffe1ff */
[----:B0-----:R-:W-:Y:S02]  /*0200*/  UIADD3 UR8, UP1, UPT, UR8, 0x10, URZ ;  /* 0x0000001008087890 */ /* 0x001fe4000ff3e0ff */
[----:B------:R-:W-:Y:S02]  /*0210*/  UIADD3 UR6, UP2, UPT, UR10, 0x10, URZ ;  /* 0x000000100a067890 */ /* 0x000fe4000ff5e0ff */
[----:B------:R-:W-:Y:S02]  /*0220*/  UIADD3.X UR9, UPT, UPT, URZ, UR9, URZ, UP1, !UPT ;  /* 0x00000009ff097290 */ /* 0x000fe40008ffe4ff */
[----:B------:R-:W-:Y:S01]  /*0230*/  MOV R4, UR8 ;  /* 0x0000000800047c02 */ /* 0x000fe20008000f00 */
[----:B------:R-:W-:-:S03]  /*0240*/  UIADD3.X UR7, UPT, UPT, URZ, UR11, URZ, UP2, !UPT ;  /* 0x0000000bff077290 */ /* 0x000fc600097fe4ff */
[----:B------:R-:W-:-:S09]  /*0250*/  MOV R5, UR9 ;  /* 0x0000000900057c02 */ /* 0x000fd20008000f00 */
.L_x_10:
[----:B------:R-:W-:Y:S01]  /*0260*/  MOV R2, UR6 ;  /* 0x0000000600027c02 */ /* 0x000fe20008000f00 */
[----:B------:R-:W2:Y:S01]  /*0270*/  LDG.E.CONSTANT R18, desc[UR14][R4.64+-0x10] ;  /* 0xfffff00e04127981 */ /* 0x000ea2000c1e9900 */
[----:B------:R-:W-:-:S03]  /*0280*/  MOV R3, UR7 ;  /* 0x0000000700037c02 */ /* 0x000fc60008000f00 */
[----:B------:R-:W3:Y:S01]  /*0290*/  LDG.E.CONSTANT R20, desc[UR14][R4.64+-0xc] ;  /* 0xfffff40e04147981 */ /* 0x000ee2000c1e9900 */
[----:B------:R-:W-:-:S03]  /*02a0*/  IMAD.WIDE R2, R0, 0x2, R2 ;  /* 0x0000000200027825 */ /* 0x000fc600078e0202 */
[----:B------:R-:W4:Y:S04]  /*02b0*/  LDG.E.CONSTANT R22, desc[UR14][R4.64+-0x8] ;  /* 0xfffff80e04167981 */ /* 0x000f28000c1e9900 */
[----:B------:R-:W5:Y:S04]  /*02c0*/  LDG.E.CONSTANT R25, desc[UR14][R2.64+-0x10] ;  /* 0xfffff00e02197981 */ /* 0x000f68000c1e9900 */
[----:B------:R-:W4:Y:S04]  /*02d0*/  LDG.E.CONSTANT R21, desc[UR14][R2.64+-0xc] ;  /* 0xfffff40e02157981 */ /* 0x000f28000c1e9900 */
[----:B------:R-:W4:Y:S04]  /*02e0*/  LDG.E.CONSTANT R10, desc[UR14][R2.64+-0x8] ;  /* 0xfffff80e020a7981 */ /* 0x000f28000c1e9900 */
[----:B------:R-:W4:Y:S04]  /*02f0*/  LDG.E.CONSTANT R12, desc[UR14][R4.64+-0x4] ;  /* 0xfffffc0e040c7981 */ /* 0x000f28000c1e9900 */
[----:B------:R-:W4:Y:S04]  /*0300*/  LDG.E.CONSTANT R13, desc[UR14][R2.64+-0x4] ;  /* 0xfffffc0e020d7981 */ /* 0x000f28000c1e9900 */
[----:B------:R-:W4:Y:S04]  /*0310*/  LDG.E.CONSTANT R14, desc[UR14][R4.64] ;  /* 0x0000000e040e7981 */ /* 0x000f28000c1e9900 */
[----:B------:R-:W4:Y:S04]  /*0320*/  LDG.E.CONSTANT R15, desc[UR14][R2.64] ;  /* 0x0000000e020f7981 */ /* 0x000f28000c1e9900 */
[----:B------:R-:W4:Y:S04]  /*0330*/  LDG.E.CONSTANT R16, desc[UR14][R4.64+0x4] ;  /* 0x0000040e04107981 */ /* 0x000f28000c1e9900 */
[----:B------:R-:W4:Y:S01]  /*0340*/  LDG.E.CONSTANT R27, desc[UR14][R4.64+0xc] ;  /* 0x00000c0e041b7981 */ /* 0x000f22000c1e9900 */
[----:B--2---:R-:W-:-:S02]  /*0350*/  HADD2.F32 R19, -RZ, R18.H1_H1 ;  /* 0x30000012ff137230 */ /* 0x004fc40000004100 */
[----:B------:R-:W-:-:S03]  /*0360*/  HADD2.F32 R18, -RZ, R18.H0_H0 ;  /* 0x20000012ff127230 */ /* 0x000fc60000004100 */
[----:B------:R-:W-:-:S04]  /*0370*/  FMUL R17, R19, R19 ;  /* 0x0000001313117220 */ /* 0x000fc80000400000 */
[----:B------:R-:W-:Y:S02]  /*0380*/  FFMA R26, R18, R18, R17 ;  /* 0x00000012121a7223 */ /* 0x000fe40000000011 */
[----:B------:R-:W2:Y:S01]  /*0390*/  LDG.E.CONSTANT R17, desc[UR14][R2.64+0x4] ;  /* 0x0000040e02117981 */ /* 0x000ea2000c1e9900 */
[--C-:B-----5:R-:W-:Y:S02]  /*03a0*/  HADD2.F32 R24, -RZ, R25.reuse.H1_H1 ;  /* 0x30000019ff187230 */ /* 0x120fe40000004100 */
[----:B------:R-:W-:-:S03]  /*03b0*/  HADD2.F32 R25, -RZ, R25.H0_H0 ;  /* 0x20000019ff197230 */ /* 0x000fc60000004100 */
[----:B------:R-:W-:-:S04]  /*03c0*/  FMUL R19, R19, R24 ;  /* 0x0000001813137220 */ /* 0x000fc80000400000 */
[----:B------:R-:W-:Y:S02]  /*03d0*/  FFMA R28, R18, R25, R19 ;  /* 0x00000019121c7223 */ /* 0x000fe40000000013 */
[----:B------:R-:W5:Y:S04]  /*03e0*/  LDG.E.CONSTANT R18, desc[UR14][R4.64+0x8] ;  /* 0x0000080e04127981 */ /* 0x000f68000c1e9900 */
[----:B------:R-:W5:Y:S01]  /*03f0*/  LDG.E.CONSTANT R19, desc[UR14][R2.64+0x8] ;  /* 0x0000080e02137981 */ /* 0x000f62000c1e9900 */
[----:B------:R-:W-:-:S03]  /*0400*/  FADD R23, R26, R23 ;  /* 0x000000171a177221 */ /* 0x000fc60000000000 */
[----:B------:R0:W5:Y:S01]  /*0410*/  LDG.E.CONSTANT R26, desc[UR14][R2.64+0xc] ;  /* 0x00000c0e021a7981 */ /* 0x000162000c1e9900 */
[----:B------:R-:W-:-:S04]  /*0420*/  FMUL R24, R24, R24 ;  /* 0x0000001818187220 */ /* 0x000fc80000400000 */
[----:B------:R-:W-:Y:S01]  /*0430*/  FFMA R25, R25, R25, R24 ;  /* 0x0000001919197223 */ /* 0x000fe20000000018 */
[----:B---3--:R-:W-:-:S03]  /*0440*/  HADD2.F32 R24, -RZ, R20.H1_H1 ;  /* 0x30000014ff187230 */ /* 0x008fc60000004100 */
[----:B------:R-:W-:Y:S01]  /*0450*/  FADD R9, R25, R9 ;  /* 0x0000000919097221 */ /* 0x000fe20000000000 */
[--C-:B----4-:R-:W-:Y:S02]  /*0460*/  HADD2.F32 R25, -RZ, R21.reuse.H1_H1 ;  /* 0x30000015ff197230 */ /* 0x110fe40000004100 */
[C---:B------:R-:W-:Y:S01]  /*0470*/  FMUL R29, R24.reuse, R24 ;  /* 0x00000018181d7220 */ /* 0x040fe20000400000 */
[----:B------:R-:W-:Y:S02]  /*0480*/  HADD2.F32 R20, -RZ, R20.H0_H0 ;  /* 0x20000014ff147230 */ /* 0x000fe40000004100 */
[----:B------:R-:W-:Y:S02]  /*0490*/  HADD2.F32 R21, -RZ, R21.H0_H0 ;  /* 0x20000015ff157230 */ /* 0x000fe40000004100 */
[-C--:B0-----:R-:W-:Y:S01]  /*04a0*/  FMUL R3, R24, R25.reuse ;  /* 0x0000001918037220 */ /* 0x081fe20000400000 */
[----:B------:R-:W-:Y:S01]  /*04b0*/  FMUL R24, R25, R25 ;  /* 0x0000001919187220 */ /* 0x000fe20000400000 */
[----:B------:R-:W-:-:S02]  /*04c0*/  HADD2.F32 R2, -RZ, R22.H1_H1 ;  /* 0x30000016ff027230 */ /* 0x000fc40000004100 */
[----:B------:R-:W-:Y:S01]  /*04d0*/  FADD R11, R28, R11 ;  /* 0x0000000b1c0b7221 */ /* 0x000fe20000000000 */
[C---:B------:R-:W-:Y:S01]  /*04e0*/  FFMA R28, R20.reuse, R20, R29 ;  /* 0x00000014141c7223 */ /* 0x040fe2000000001d */
[-C--:B------:R-:W-:Y:S01]  /*04f0*/  FFMA R20, R20, R21.reuse, R3 ;  /* 0x0000001514147223 */ /* 0x080fe20000000003 */
[----:B------:R-:W-:Y:S01]  /*0500*/  FFMA R24, R21, R21, R24 ;  /* 0x0000001515187223 */ /* 0x000fe20000000018 */
[----:B------:R-:W-:Y:S02]  /*0510*/  HADD2.F32 R22, -RZ, R22.H0_H0 ;  /* 0x20000016ff167230 */ /* 0x000fe40000004100 */
[----:B------:R-:W-:Y:S01]  /*0520*/  FMUL R3, R2, R2 ;  /* 0x0000000202037220 */ /* 0x000fe20000400000 */
[--C-:B------:R-:W-:Y:S02]  /*0530*/  HADD2.F32 R21, -RZ, R10.reuse.H1_H1 ;  /* 0x3000000aff157230 */ /* 0x100fe40000004100 */
[----:B------:R-:W-:Y:S01]  /*0540*/  FADD R11, R11, R20 ;  /* 0x000000140b0b7221 */ /* 0x000fe20000000000 */
[----:B------:R-:W-:Y:S01]  /*0550*/  FFMA R20, R22, R22, R3 ;  /* 0x0000001616147223 */ /* 0x000fe20000000003 */
[----:B------:R-:W-:-:S02]  /*0560*/  HADD2.F32 R3, -RZ, R10.H0_H0 ;  /* 0x2000000aff037230 */ /* 0x000fc40000004100 */
[-C--:B------:R-:W-:Y:S01]  /*0570*/  FMUL R25, R2, R21.reuse ;  /* 0x0000001502197220 */ /* 0x080fe20000400000 */
[----:B------:R-:W-:Y:S01]  /*0580*/  FMUL R10, R21, R21 ;  /* 0x00000015150a7220 */ /* 0x000fe20000400000 */
[--C-:B------:R-:W-:Y:S02]  /*0590*/  HADD2.F32 R2, -RZ, R12.reuse.H1_H1 ;  /* 0x3000000cff027230 */ /* 0x100fe40000004100 */
[----:B------:R-:W-:Y:S01]  /*05a0*/  FADD R9, R9, R24 ;  /* 0x0000001809097221 */ /* 0x000fe20000000000 */
[-C--:B------:R-:W-:Y:S01]  /*05b0*/  FFMA R22, R22, R3.reuse, R25 ;  /* 0x0000000316167223 */ /* 0x080fe20000000019 */
[----:B------:R-:W-:Y:S01]  /*05c0*/  FFMA R10, R3, R3, R10 ;  /* 0x00000003030a7223 */ /* 0x000fe2000000000a */
[----:B------:R-:W-:Y:S02]  /*05d0*/  HADD2.F32 R12, -RZ, R12.H0_H0 ;  /* 0x2000000cff0c7230 */ /* 0x000fe40000004100 */
[----:B------:R-:W-:Y:S01]  /*05e0*/  FMUL R21, R2, R2 ;  /* 0x0000000202157220 */ /* 0x000fe20000400000 */
[----:B------:R-:W-:-:S02]  /*05f0*/  HADD2.F32 R3, -RZ, R13.H1_H1 ;  /* 0x3000000dff037230 */ /* 0x000fc40000004100 */
[----:B------:R-:W-:Y:S01]  /*0600*/  FADD R23, R23, R28 ;  /* 0x0000001c17177221 */ /* 0x000fe20000000000 */
[----:B------:R-:W-:Y:S01]  /*0610*/  FADD R9, R9, R10 ;  /* 0x0000000a09097221 */ /* 0x000fe20000000000 */
[----:B------:R-:W-:Y:S01]  /*0620*/  FFMA R10, R12, R12, R21 ;  /* 0x0000000c0c0a7223 */ /* 0x000fe20000000015 */
[----:B------:R-:W-:Y:S02]  /*0630*/  HADD2.F32 R13, -RZ, R13.H0_H0 ;  /* 0x2000000dff0d7230 */ /* 0x000fe40000004100 */
[----:B------:R-:W-:Y:S01]  /*0640*/  FADD R23, R23, R20 ;  /* 0x0000001417177221 */ /* 0x000fe20000000000 */
[-C--:B------:R-:W-:Y:S01]  /*0650*/  FMUL R21, R2, R3.reuse ;  /* 0x0000000302157220 */ /* 0x080fe20000400000 */
[----:B------:R-:W-:Y:S01]  /*0660*/  FMUL R20, R3, R3 ;  /* 0x0000000303147220 */ /* 0x000fe20000400000 */
[--C-:B------:R-:W-:Y:S02]  /*0670*/  HADD2.F32 R2, -RZ, R14.reuse.H1_H1 ;  /* 0x3000000eff027230 */ /* 0x100fe40000004100 */
[-C--:B------:R-:W-:Y:S01]  /*0680*/  FFMA R12, R12, R13.reuse, R21 ;  /* 0x0000000d0c0c7223 */ /* 0x080fe20000000015 */
[----:B------:R-:W-:Y:S01]  /*0690*/  FFMA R20, R13, R13, R20 ;  /* 0x0000000d0d147223 */ /* 0x000fe20000000014 */
[----:B------:R-:W-:-:S02]  /*06a0*/  HADD2.F32 R14, -RZ, R14.H0_H0 ;  /* 0x2000000eff0e7230 */ /* 0x000fc40000004100 */
[----:B------:R-:W-:Y:S01]  /*06b0*/  FMUL R13, R2, R2 ;  /* 0x00000002020d7220 */ /* 0x000fe20000400000 */
[--C-:B------:R-:W-:Y:S02]  /*06c0*/  HADD2.F32 R3, -RZ, R15.reuse.H1_H1 ;  /* 0x3000000fff037230 */ /* 0x100fe40000004100 */
[----:B------:R-:W-:Y:S01]  /*06d0*/  FADD R23, R23, R10 ;  /* 0x0000000a17177221 */ /* 0x000fe20000000000 */
[----:B------:R-:W-:Y:S02]  /*06e0*/  HADD2.F32 R15, -RZ, R15.H0_H0 ;  /* 0x2000000fff0f7230 */ /* 0x000fe40000004100 */
[----:B------:R-:W-:Y:S01]  /*06f0*/  FFMA R10, R14, R14, R13 ;  /* 0x0000000e0e0a7223 */ /* 0x000fe2000000000d */
[----:B------:R-:W-:Y:S01]  /*0700*/  FMUL R13, R2, R3 ;  /* 0x00000003020d7220 */ /* 0x000fe20000400000 */
[--C-:B------:R-:W-:Y:S02]  /*0710*/  HADD2.F32 R2, -RZ, R16.reuse.H1_H1 ;  /* 0x30000010ff027230 */ /* 0x100fe40000004100 */
[----:B------:R-:W-:Y:S01]  /*0720*/  FADD R11, R11, R22 ;  /* 0x000000160b0b7221 */ /* 0x000fe20000000000 */
[----:B------:R-:W-:-:S02]  /*0730*/  HADD2.F32 R16, -RZ, R16.H0_H0 ;  /* 0x20000010ff107230 */ /* 0x000fc40000004100 */
[----:B------:R-:W-:Y:S01]  /*0740*/  FFMA R14, R14, R15, R13 ;  /* 0x0000000f0e0e7223 */ /* 0x000fe2000000000d */
[----:B------:R-:W-:Y:S01]  /*0750*/  FADD R11, R11, R12 ;  /* 0x0000000c0b0b7221 */ /* 0x000fe20000000000 */
[----:B------:R-:W-:Y:S01]  /*0760*/  FMUL R13, R2, R2 ;  /* 0x00000002020d7220 */ /* 0x000fe20000400000 */
[----:B------:R-:W-:Y:S01]  /*0770*/  FMUL R12, R3, R3 ;  /* 0x00000003030c7220 */ /* 0x000fe20000400000 */
[----:B------:R-:W-:Y:S02]  /*0780*/  FADD R23, R23, R10 ;  /* 0x0000000a17177221 */ /* 0x000fe40000000000 */
[----:B------:R-:W-:Y:S01]  /*0790*/  FFMA R10, R16, R16, R13 ;  /* 0x00000010100a7223 */ /* 0x000fe2000000000d */
[----:B------:R-:W-:Y:S01]  /*07a0*/  FADD R9, R9, R20 ;  /* 0x0000001409097221 */ /* 0x000fe20000000000 */
[----:B------:R-:W-:Y:S02]  /*07b0*/  FFMA R12, R15, R15, R12 ;  /* 0x0000000f0f0c7223 */ /* 0x000fe4000000000c */
[----:B------:R-:W-:-:S02]  /*07c0*/  FADD R23, R23, R10 ;  /* 0x0000000a17177221 */ /* 0x000fc40000000000 */
[----:B------:R-:W-:Y:S01]  /*07d0*/  FADD R9, R9, R12 ;  /* 0x0000000c09097221 */ /* 0x000fe20000000000 */
[----:B------:R-:W-:Y:S01]  /*07e0*/  FADD R11, R11, R14 ;  /* 0x0000000e0b0b7221 */ /* 0x000fe20000000000 */
[----:B------:R-:W-:-:S04]  /*07f0*/  UIADD3 UR5, UPT, UPT, UR5, 0x8, URZ ;  /* 0x0000000805057890 */ /* 0x000fc8000fffe0ff */
[----:B------:R-:W-:Y:S01]  /*0800*/  UISETP.NE.AND UP1, UPT, UR5, URZ, UPT ;  /* 0x000000ff0500728c */ /* 0x000fe2000bf25270 */
[----:B------:R-:W-:Y:S02]  /*0810*/  IADD3 R4, P0, PT, R4, 0x20, RZ ;  /* 0x0000002004047810 */ /* 0x000fe40007f1e0ff */
[----:B------:R-:W-:Y:S02]  /*0820*/  IADD3 R7, PT, PT, R7, 0x10, RZ ;  /* 0x0000001007077810 */ /* 0x000fe40007ffe0ff */
[----:B------:R-:W-:Y:S02]  /*0830*/  IADD3.X R5, PT, PT, RZ, R5, RZ, P0, !PT ;  /* 0x00000005ff057210 */ /* 0x000fe400007fe4ff */
[----:B------:R-:W-:Y:S01]  /*0840*/  IADD3 R0, PT, PT, R0, 0x10, RZ ;  /* 0x0000001000007810 */ /* 0x000fe20007ffe0ff */
[----:B--2---:R-:W-:-:S05]  /*0850*/  HADD2.F32 R3, -RZ, R17.H1_H1 ;  /* 0x30000011ff037230 */ /* 0x004fca0000004100 */
[-C--:B------:R-:W-:Y:S01]  /*0860*/  FMUL R13, R2, R3.reuse ;  /* 0x00000003020d7220 */ /* 0x080fe20000400000 */
[----:B------:R-:W-:Y:S01]  /*0870*/  FMUL R2, R3, R3 ;  /* 0x0000000303027220 */ /* 0x000fe20000400000 */
[----:B------:R-:W-:Y:S02]  /*0880*/  HADD2.F32 R17, -RZ, R17.H0_H0 ;  /* 0x20000011ff117230 */ /* 0x000fe40000004100 */
[--C-:B-----5:R-:W-:Y:S02]  /*0890*/  HADD2.F32 R3, -RZ, R18.reuse.H1_H1 ;  /* 0x30000012ff037230 */ /* 0x120fe40000004100 */
[--C-:B------:R-:W-:Y:S02]  /*08a0*/  HADD2.F32 R10, -RZ, R19.reuse.H1_H1 ;  /* 0x30000013ff0a7230 */ /* 0x100fe40000004100 */
[----:B------:R-:W-:Y:S02]  /*08b0*/  HADD2.F32 R18, -RZ, R18.H0_H0 ;  /* 0x20000012ff127230 */ /* 0x000fe40000004100 */
[----:B------:R-:W-:-:S02]  /*08c0*/  HADD2.F32 R19, -RZ, R19.H0_H0 ;  /* 0x20000013ff137230 */ /* 0x000fc40000004100 */
[CC--:B------:R-:W-:Y:S01]  /*08d0*/  FMUL R12, R3.reuse, R10.reuse ;  /* 0x0000000a030c7220 */ /* 0x0c0fe20000400000 */
[----:B------:R-:W-:Y:S01]  /*08e0*/  FMUL R10, R10, R10 ;  /* 0x0000000a0a0a7220 */ /* 0x000fe20000400000 */
[----:B------:R-:W-:Y:S01]  /*08f0*/  FFMA R16, R16, R17, R13 ;  /* 0x0000001110107223 */ /* 0x000fe2000000000d */
[----:B------:R-:W-:Y:S01]  /*0900*/  FMUL R13, R3, R3 ;  /* 0x00000003030d7220 */ /* 0x000fe20000400000 */
[-C--:B------:R-:W-:Y:S01]  /*0910*/  FFMA R12, R18, R19.reuse, R12 ;  /* 0x00000013120c7223 */ /* 0x080fe2000000000c */
[----:B------:R-:W-:Y:S01]  /*0920*/  FFMA R19, R19, R19, R10 ;  /* 0x0000001313137223 */ /* 0x000fe2000000000a */
[----:B------:R-:W-:Y:S01]  /*0930*/  FFMA R2, R17, R17, R2 ;  /* 0x0000001111027223 */ /* 0x000fe20000000002 */
[----:B------:R-:W-:Y:S01]  /*0940*/  FADD R11, R11, R16 ;  /* 0x000000100b0b7221 */ /* 0x000fe20000000000 */
[----:B------:R-:W-:Y:S02]  /*0950*/  HADD2.F32 R10, -RZ, R26.H1_H1 ;  /* 0x3000001aff0a7230 */ /* 0x000fe40000004100 */
[----:B------:R-:W-:-:S02]  /*0960*/  HADD2.F32 R3, -RZ, R27.H1_H1 ;  /* 0x3000001bff037230 */ /* 0x000fc40000004100 */
[----:B------:R-:W-:Y:S01]  /*0970*/  FADD R2, R9, R2 ;  /* 0x0000000209027221 */ /* 0x000fe20000000000 */
[----:B------:R-:W-:Y:S01]  /*0980*/  FADD R11, R11, R12 ;  /* 0x0000000c0b0b7221 */ /* 0x000fe20000000000 */
[----:B------:R-:W-:Y:S02]  /*0990*/  HADD2.F32 R26, -RZ, R26.H0_H0 ;  /* 0x2000001aff1a7230 */ /* 0x000fe40000004100 */
[----:B------:R-:W-:Y:S01]  /*09a0*/  FMUL R9, R10, R10 ;  /* 0x0000000a0a097220 */ /* 0x000fe20000400000 */
[----:B------:R-:W-:Y:S02]  /*09b0*/  HADD2.F32 R27, -RZ, R27.H0_H0 ;  /* 0x2000001bff1b7230 */ /* 0x000fe40000004100 */
[C---:B------:R-:W-:Y:S01]  /*09c0*/  FMUL R12, R3.reuse, R3 ;  /* 0x00000003030c7220 */ /* 0x040fe20000400000 */
[----:B------:R-:W-:Y:S01]  /*09d0*/  FFMA R14, R18, R18, R13 ;  /* 0x00000012120e7223 */ /* 0x000fe2000000000d */
[----:B------:R-:W-:Y:S01]  /*09e0*/  FMUL R3, R3, R10 ;  /* 0x0000000a03037220 */ /* 0x000fe20000400000 */
[-C--:B------:R-:W-:Y:S01]  /*09f0*/  FFMA R9, R26, R26.reuse, R9 ;  /* 0x0000001a1a097223 */ /* 0x080fe20000000009 */
[----:B------:R-:W-:Y:S01]  /*0a00*/  FADD R2, R2, R19 ;  /* 0x0000001302027221 */ /* 0x000fe20000000000 */
[----:B------:R-:W-:Y:S01]  /*0a10*/  FADD R23, R23, R14 ;  /* 0x0000000e17177221 */ /* 0x000fe20000000000 */
[C---:B------:R-:W-:Y:S01]  /*0a20*/  FFMA R12, R27.reuse, R27, R12 ;  /* 0x0000001b1b0c7223 */ /* 0x040fe2000000000c */
[----:B------:R-:W-:Y:S01]  /*0a30*/  FFMA R26, R27, R26, R3 ;  /* 0x0000001a1b1a7223 */ /* 0x000fe20000000003 */
[----:B------:R-:W-:-:S02]  /*0a40*/  FADD R9, R2, R9 ;  /* 0x0000000902097221 */ /* 0x000fc40000000000 */
[----:B------:R-:W-:Y:S01]  /*0a50*/  FADD R23, R23, R12 ;  /* 0x0000000c17177221 */ /* 0x000fe20000000000 */
[----:B------:R-:W-:Y:S01]  /*0a60*/  FADD R11, R11, R26 ;  /* 0x0000001a0b0b7221 */ /* 0x000fe20000000000 */
[----:B------:R-:W-:Y:S06]  /*0a70*/  BRA.U UP1, `(.L_x_10) ;  /* 0xfffffff501f87547 */ /* 0x000fec000b83ffff */
.L_x_9:
[----:B------:R-:W-:Y:S05]  /*0a80*/  BRA.U !UP0, `(.L_x_8) ;  /* 0x0000000908087547 */ /* 0x000fea000b800000 */
[----:B------:R-:W-:Y:S02]  /*0a90*/  UISETP.GE.U32.AND UP0, UPT, UR13, 0x4, UPT ;  /* 0x000000040d00788c */ /* 0x000fe4000bf06070 */
[----:B------:R-:W-:-:S07]  /*0aa0*/  ULOP3.LUT UP1, UR4, UR4, 0x3, URZ, 0xc0, !UPT ;  /* 0x0000000304047892 */ /* 0x000fce000f82c0ff */
[----:B------:R-:W-:Y:S05]  /*0ab0*/  BRA.U !UP0, `(.L_x_11) ;  /* 0x0000000508087547 */ /* 0x000fea000b800000 */
[----:B------:R-:W0:Y:S01]  /*0ac0*/  LDC.64 R2, c[0x0][0x380] ;  /* 0x0000e000ff027b82 */ /* 0x000e220000000a00 */
[----:B------:R-:W-:-:S07]  /*0ad0*/  IADD3 R5, PT, PT, R8, R7, RZ ;  /* 0x0000000708057210 */ /* 0x000fce0007ffe0ff */
[----:B------:R-:W1:Y:S01]  /*0ae0*/  LDC.64 R12, c[0x0][0x388] ;  /* 0x0000e200ff0c7b82 */ /* 0x000e620000000a00 */
[----:B0-----:R-:W-:-:S05]  /*0af0*/  IMAD.WIDE.U32 R2, R7, 0x2, R2 ;  /* 0x0000000207027825 */ /* 0x001fca00078e0002 */
[----:B------:R-:W2:Y:S01]  /*0b00*/  LDG.E.CONSTANT R15, desc[UR14][R2.64] ;  /* 0x0000000e020f7981 */ /* 0x000ea2000c1e9900 */
[----:B-1----:R-:W-:-:S03]  /*0b10*/  IMAD.WIDE R12, R5, 0x2, R12 ;  /* 0x00000002050c7825 */ /* 0x002fc600078e020c */
[----:B------:R-:W3:Y:S04]  /*0b20*/  LDG.E.CONSTANT R19, desc[UR14][R2.64+0x4] ;  /* 0x0000040e02137981 */ /* 0x000ee8000c1e9900 */
[----:B------:R-:W4:Y:S04]  /*0b30*/  LDG.E.CONSTANT R16, desc[UR14][R12.64] ;  /* 0x0000000e0c107981 */ /* 0x000f28000c1e9900 */
[----:B------:R-:W5:Y:S04]  /*0b40*/  LDG.E.CONSTANT R5, desc[UR14][R12.64+0x4] ;  /* 0x0000040e0c057981 */ /* 0x000f68000c1e9900 */
[----:B------:R-:W5:Y:S04]  /*0b50*/  LDG.E.CONSTANT R4, desc[UR14][R2.64+0x8] ;  /* 0x0000080e02047981 */ /* 0x000f68000c1e9900 */
[----:B------:R-:W5:Y:S04]  /*0b60*/  LDG.E.CONSTANT R0, desc[UR14][R12.64+0x8] ;  /* 0x0000080e0c007981 */ /* 0x000f68000c1e9900 */
[----:B------:R0:W5:Y:S04]  /*0b70*/  LDG.E.CONSTANT R10, desc[UR14][R2.64+0xc] ;  /* 0x00000c0e020a7981 */ /* 0x000168000c1e9900 */
[----:B------:R5:W5:Y:S01]  /*0b80*/  LDG.E.CONSTANT R14, desc[UR14][R12.64+0xc] ;  /* 0x00000c0e0c0e7981 */ /* 0x000b62000c1e9900 */
[----:B------:R-:W-:Y:S01]  /*0b90*/  IADD3 R7, PT, PT, R7, 0x8, RZ ;  /* 0x0000000807077810 */ /* 0x000fe20007ffe0ff */
[----:B--2---:R-:W-:-:S02]  /*0ba0*/  HADD2.F32 R17, -RZ, R15.H1_H1 ;  /* 0x3000000fff117230 */ /* 0x004fc40000004100 */
[----:B------:R-:W-:-:S03]  /*0bb0*/  HADD2.F32 R15, -RZ, R15.H0_H0 ;  /* 0x2000000fff0f7230 */ /* 0x000fc60000004100 */
[----:B------:R-:W-:Y:S01]  /*0bc0*/  FMUL R20, R17, R17 ;  /* 0x0000001111147220 */ /* 0x000fe20000400000 */
[----:B----4-:R-:W-:-:S03]  /*0bd0*/  HADD2.F32 R18, -RZ, R16.H1_H1 ;  /* 0x30000010ff127230 */ /* 0x010fc60000004100 */
[----:B------:R-:W-:Y:S01]  /*0be0*/  FFMA R22, R15, R15, R20 ;  /* 0x0000000f0f167223 */ /* 0x000fe20000000014 */
[----:B------:R-:W-:Y:S02]  /*0bf0*/  HADD2.F32 R16, -RZ, R16.H0_H0 ;  /* 0x20000010ff107230 */ /* 0x000fe40000004100 */
[-C--:B------:R-:W-:Y:S01]  /*0c00*/  FMUL R20, R17, R18.reuse ;  /* 0x0000001211147220 */ /* 0x080fe20000400000 */
[--C-:B---3--:R-:W-:Y:S02]  /*0c10*/  HADD2.F32 R17, -RZ, R19.reuse.H1_H1 ;  /* 0x30000013ff117230 */ /* 0x108fe40000004100 */
[----:B0-----:R-:W-:Y:S01]  /*0c20*/  FMUL R3, R18, R18 ;  /* 0x0000001212037220 */ /* 0x001fe20000400000 */
[----:B------:R-:W-:Y:S02]  /*0c30*/  HADD2.F32 R19, -RZ, R19.H0_H0 ;  /* 0x20000013ff137230 */ /* 0x000fe40000004100 */
[----:B------:R-:W-:Y:S01]  /*0c40*/  FFMA R20, R15, R16, R20 ;  /* 0x000000100f147223 */ /* 0x000fe20000000014 */
[----:B-----5:R-:W-:-:S02]  /*0c50*/  HADD2.F32 R12, -RZ, R5.H1_H1 ;  /* 0x30000005ff0c7230 */ /* 0x020fc40000004100 */
[----:B------:R-:W-:Y:S01]  /*0c60*/  FMUL R2, R17, R17 ;  /* 0x0000001111027220 */ /* 0x000fe20000400000 */
[----:B------:R-:W-:-:S03]  /*0c70*/  FFMA R16, R16, R16, R3 ;  /* 0x0000001010107223 */ /* 0x000fc60000000003 */
[----:B------:R-:W-:Y:S01]  /*0c80*/  FFMA R3, R19, R19, R2 ;  /* 0x0000001313037223 */ /* 0x000fe20000000002 */
[----:B------:R-:W-:Y:S02]  /*0c90*/  HADD2.F32 R2, -RZ, R5.H0_H0 ;  /* 0x20000005ff027230 */ /* 0x000fe40000004100 */
[----:B------:R-:W-:Y:S01]  /*0ca0*/  FADD R16, R9, R16 ;  /* 0x0000001009107221 */ /* 0x000fe20000000000 */
[-C--:B------:R-:W-:Y:S01]  /*0cb0*/  FMUL R18, R17, R12.reuse ;  /* 0x0000000c11127220 */ /* 0x080fe20000400000 */
[----:B------:R-:W-:Y:S02]  /*0cc0*/  HADD2.F32 R9, -RZ, R4.H1_H1 ;  /* 0x30000004ff097230 */ /* 0x000fe40000004100 */
[----:B------:R-:W-:Y:S01]  /*0cd0*/  FMUL R5, R12, R12 ;  /* 0x0000000c0c057220 */ /* 0x000fe20000400000 */
[----:B------:R-:W-:Y:S02]  /*0ce0*/  HADD2.F32 R12, -RZ, R0.H1_H1 ;  /* 0x30000000ff0c7230 */ /* 0x000fe40000004100 */
[----:B------:R-:W-:Y:S01]  /*0cf0*/  FADD R20, R11, R20 ;  /* 0x000000140b147221 */ /* 0x000fe20000000000 */
[----:B------:R-:W-:-:S02]  /*0d00*/  HADD2.F32 R4, -RZ, R4.H0_H0 ;  /* 0x20000004ff047230 */ /* 0x000fc40000004100 */
[----:B------:R-:W-:Y:S01]  /*0d10*/  FMUL R13, R9, R9 ;  /* 0x00000009090d7220 */ /* 0x000fe20000400000 */
[----:B------:R-:W-:Y:S02]  /*0d20*/  HADD2.F32 R11, -RZ, R0.H0_H0 ;  /* 0x20000000ff0b7230 */ /* 0x000fe40000004100 */
[----:B------:R-:W-:Y:S01]  /*0d30*/  FADD R22, R23, R22 ;  /* 0x0000001617167221 */ /* 0x000fe20000000000 */
[----:B------:R-:W-:Y:S01]  /*0d40*/  FMUL R9, R9, R12 ;  /* 0x0000000c09097220 */ /* 0x000fe20000400000 */
[-C--:B------:R-:W-:Y:S01]  /*0d50*/  FFMA R19, R19, R2.reuse, R18 ;  /* 0x0000000213137223 */ /* 0x080fe20000000012 */
[----:B------:R-:W-:Y:S01]  /*0d60*/  FFMA R5, R2, R2, R5 ;  /* 0x0000000202057223 */ /* 0x000fe20000000005 */
[----:B------:R-:W-:Y:S01]  /*0d70*/  FFMA R0, R4, R4, R13 ;  /* 0x0000000404007223 */ /* 0x000fe2000000000d */
[----:B------:R-:W-:Y:S01]  /*0d80*/  FADD R3, R22, R3 ;  /* 0x0000000316037221 */ /* 0x000fe20000000000 */
[----:B------:R-:W-:Y:S01]  /*0d90*/  FMUL R12, R12, R12 ;  /* 0x0000000c0c0c7220 */ /* 0x000fe20000400000 */
[----:B------:R-:W-:Y:S01]  /*0da0*/  FFMA R4, R4, R11, R9 ;  /* 0x0000000b04047223 */ /* 0x000fe20000000009 */
[----:B------:R-:W-:-:S02]  /*0db0*/  HADD2.F32 R2, -RZ, R10.H1_H1 ;  /* 0x3000000aff027230 */ /* 0x000fc40000004100 */
[----:B------:R-:W-:Y:S02]  /*0dc0*/  HADD2.F32 R9, -RZ, R14.H1_H1 ;  /* 0x3000000eff097230 */ /* 0x000fe40000004100 */
[----:B------:R-:W-:Y:S01]  /*0dd0*/  FADD R0, R3, R0 ;  /* 0x0000000003007221 */ /* 0x000fe20000000000 */
[----:B------:R-:W-:Y:S01]  /*0de0*/  FFMA R12, R11, R11, R12 ;  /* 0x0000000b0b0c7223 */ /* 0x000fe2000000000c */
[----:B------:R-:W-:Y:S02]  /*0df0*/  HADD2.F32 R10, -RZ, R10.H0_H0 ;  /* 0x2000000aff0a7230 */ /* 0x000fe40000004100 */
[----:B------:R-:W-:Y:S01]  /*0e00*/  FMUL R11, R2, R2 ;  /* 0x00000002020b7220 */ /* 0x000fe20000400000 */
[----:B------:R-:W-:Y:S02]  /*0e10*/  HADD2.F32 R3, -RZ, R14.H0_H0 ;  /* 0x2000000eff037230 */ /* 0x000fe40000004100 */
[----:B------:R-:W-:Y:S01]  /*0e20*/  FADD R19, R20, R19 ;  /* 0x0000001314137221 */ /* 0x000fe20000000000 */
[----:B------:R-:W-:Y:S01]  /*0e30*/  FADD R5, R16, R5 ;  /* 0x0000000510057221 */ /* 0x000fe20000000000 */
[-C--:B------:R-:W-:Y:S01]  /*0e40*/  FMUL R2, R2, R9.reuse ;  /* 0x0000000902027220 */ /* 0x080fe20000400000 */
[----:B------:R-:W-:Y:S01]  /*0e50*/  FMUL R14, R9, R9 ;  /* 0x00000009090e7220 */ /* 0x000fe20000400000 */
[C---:B------:R-:W-:Y:S01]  /*0e60*/  FFMA R23, R10.reuse, R10, R11 ;  /* 0x0000000a0a177223 */ /* 0x040fe2000000000b */
[----:B------:R-:W-:Y:S01]  /*0e70*/  FADD R4, R19, R4 ;  /* 0x0000000413047221 */ /* 0x000fe20000000000 */
[----:B------:R-:W-:Y:S01]  /*0e80*/  FADD R5, R5, R12 ;  /* 0x0000000c05057221 */ /* 0x000fe20000000000 */
[-C--:B------:R-:W-:Y:S01]  /*0e90*/  FFMA R11, R10, R3.reuse, R2 ;  /* 0x000000030a0b7223 */ /* 0x080fe20000000002 */
[----:B------:R-:W-:Y:S01]  /*0ea0*/  FFMA R14, R3, R3, R14 ;  /* 0x00000003030e7223 */ /* 0x000fe2000000000e */
[----:B------:R-:W-:-:S02]  /*0eb0*/  FADD R23, R0, R23 ;  /* 0x0000001700177221 */ /* 0x000fc40000000000 */
[----:B------:R-:W-:Y:S01]  /*0ec0*/  FADD R11, R4, R11 ;  /* 0x0000000b040b7221 */ /* 0x000fe20000000000 */
[----:B------:R-:W-:-:S07]  /*0ed0*/  FADD R9, R5, R14 ;  /* 0x0000000e05097221 */ /* 0x000fce0000000000 */
.L_x_11:
[----:B------:R-:W-:Y:S05]  /*0ee0*/  BRA.U !UP1, `(.L_x_8) ;  /* 0x0000000109f07547 */ /* 0x000fea000b800000 */
[----:B------:R-:W-:Y:S02]  /*0ef0*/  UISETP.NE.AND UP1, UPT, UR4, 0x1, UPT ;  /* 0x000000010400788c */ /* 0x000fe4000bf25270 */
[----:B------:R-:W-:-:S07]  /*0f00*/  ULOP3.LUT UP0, URZ, UR12, 0x2, URZ, 0xc0, !UPT ;  /* 0x000000020cff7892 */ /* 0x000fce000f80c0ff */
        /* <DEDUP_REMOVED lines=9> */
[----:B------:R-:W5:Y:S01]  /*0fa0*/  LDG.E.CONSTANT R16, desc[UR14][R4.64+0x4] ;  /* 0x0000040e04107981 */ /* 0x000f62000c1e9900 */
[----:B------:R-:W-:Y:S01]  /*0fb0*/  IADD3 R7, PT, PT, R7, 0x4, RZ ;  /* 0x0000000407077810 */ /* 0x000fe20007ffe0ff */
[----:B--2---:R-:W-:-:S02]  /*0fc0*/  HADD2.F32 R12, -RZ, R0.H1_H1 ;  /* 0x30000000ff0c7230 */ /* 0x004fc40000004100 */
[----:B------:R-:W-:-:S03]  /*0fd0*/  HADD2.F32 R0, -RZ, R0.H0_H0 ;  /* 0x20000000ff007230 */ /* 0x000fc60000004100 */
[----:B------:R-:W-:Y:S01]  /*0fe0*/  FMUL R17, R12, R12 ;  /* 0x0000000c0c117220 */ /* 0x000fe20000400000 */
[--C-:B----4-:R-:W-:Y:S02]  /*0ff0*/  HADD2.F32 R15, -RZ, R10.reuse.H1_H1 ;  /* 0x3000000aff0f7230 */ /* 0x110fe40000004100 */
[----:B------:R-:W-:Y:S02]  /*1000*/  HADD2.F32 R13, -RZ, R10.H0_H0 ;  /* 0x2000000aff0d7230 */ /* 0x000fe40000004100 */
[----:B------:R-:W-:Y:S01]  /*1010*/  FFMA R10, R0, R0, R17 ;  /* 0x00000000000a7223 */ /* 0x000fe20000000011 */
[-C--:B------:R-:W-:Y:S01]  /*1020*/  FMUL R17, R12, R15.reuse ;  /* 0x0000000f0c117220 */ /* 0x080fe20000400000 */
[----:B---3--:R-:W-:Y:S02]  /*1030*/  HADD2.F32 R2, -RZ, R14.H1_H1 ;  /* 0x3000000eff027230 */ /* 0x008fe40000004100 */
[----:B------:R-:W-:Y:S01]  /*1040*/  FMUL R12, R15, R15 ;  /* 0x0000000f0f0c7220 */ /* 0x000fe20000400000 */
[----:B-----5:R-:W-:-:S02]  /*1050*/  HADD2.F32 R5, -RZ, R16.H1_H1 ;  /* 0x30000010ff057230 */ /* 0x020fc40000004100 */
[-C--:B------:R-:W-:Y:S01]  /*1060*/  FFMA R0, R0, R13.reuse, R17 ;  /* 0x0000000d00007223 */ /* 0x080fe20000000011 */
[----:B------:R-:W-:Y:S02]  /*1070*/  HADD2.F32 R14, -RZ, R14.H0_H0 ;  /* 0x2000000eff0e7230 */ /* 0x000fe40000004100 */
[----:B------:R-:W-:Y:S01]  /*1080*/  FFMA R12, R13, R13, R12 ;  /* 0x0000000d0d0c7223 */ /* 0x000fe2000000000c */
[----:B------:R-:W-:Y:S02]  /*1090*/  HADD2.F32 R3, -RZ, R16.H0_H0 ;  /* 0x20000010ff037230 */ /* 0x000fe40000004100 */
[----:B------:R-:W-:Y:S01]  /*10a0*/  FADD R0, R11, R0 ;  /* 0x000000000b007221 */ /* 0x000fe20000000000 */
[C---:B------:R-:W-:Y:S01]  /*10b0*/  FMUL R11, R2.reuse, R2 ;  /* 0x00000002020b7220 */ /* 0x040fe20000400000 */
[-C--:B------:R-:W-:Y:S01]  /*10c0*/  FMUL R2, R2, R5.reuse ;  /* 0x0000000502027220 */ /* 0x080fe20000400000 */
[----:B------:R-:W-:Y:S01]  /*10d0*/  FMUL R4, R5, R5 ;  /* 0x0000000505047220 */ /* 0x000fe20000400000 */
[----:B------:R-:W-:Y:S01]  /*10e0*/  FADD R10, R23, R10 ;  /* 0x0000000a170a7221 */ /* 0x000fe20000000000 */
[C---:B------:R-:W-:Y:S01]  /*10f0*/  FFMA R23, R14.reuse, R14, R11 ;  /* 0x0000000e0e177223 */ /* 0x040fe2000000000b */
[----:B------:R-:W-:Y:S01]  /*1100*/  FADD R9, R9, R12 ;  /* 0x0000000c09097221 */ /* 0x000fe20000000000 */
[-C--:B------:R-:W-:Y:S01]  /*1110*/  FFMA R11, R14, R3.reuse, R2 ;  /* 0x000000030e0b7223 */ /* 0x080fe20000000002 */
[----:B------:R-:W-:Y:S01]  /*1120*/  FFMA R4, R3, R3, R4 ;  /* 0x0000000303047223 */ /* 0x000fe20000000004 */
[----:B------:R-:W-:-:S02]  /*1130*/  FADD R23, R10, R23 ;  /* 0x000000170a177221 */ /* 0x000fc40000000000 */
[----:B------:R-:W-:Y:S01]  /*1140*/  FADD R11, R0, R11 ;  /* 0x0000000b000b7221 */ /* 0x000fe20000000000 */
[----:B------:R-:W-:-:S07]  /*1150*/  FADD R9, R9, R4 ;  /* 0x0000000409097221 */ /* 0x000fce0000000000 */
.L_x_12:
[----:B------:R-:W-:Y:S05]  /*1160*/  BRA.U UP0, `(.L_x_8) ;  /* 0x0000000100507547 */ /* 0x000fea000b800000 */
[----:B------:R-:W0:Y:S01]  /*1170*/  LDC.64 R2, c[0x0][0x380] ;  /* 0x0000e000ff027b82 */ /* 0x000e220000000a00 */
[----:B------:R-:W-:-:S07]  /*1180*/  IADD3 R13, PT, PT, R8, R7, RZ ;  /* 0x00000007080d7210 */ /* 0x000fce0007ffe0ff */
[----:B------:R-:W1:Y:S01]  /*1190*/  LDC.64 R4, c[0x0][0x388] ;  /* 0x0000e200ff047b82 */ /* 0x000e620000000a00 */
[----:B0-----:R-:W-:-:S06]  /*11a0*/  IMAD.WIDE.U32 R2, R7, 0x2, R2 ;  /* 0x0000000207027825 */ /* 0x001fcc00078e0002 */
[----:B------:R-:W2:Y:S01]  /*11b0*/  LDG.E.CONSTANT R2, desc[UR14][R2.64] ;  /* 0x0000000e02027981 */ /* 0x000ea2000c1e9900 */
[----:B-1----:R-:W-:-:S06]  /*11c0*/  IMAD.WIDE R4, R13, 0x2, R4 ;  /* 0x000000020d047825 */ /* 0x002fcc00078e0204 */
[----:B------:R-:W3:Y:S01]  /*11d0*/  LDG.E.CONSTANT R4, desc[UR14][R4.64] ;  /* 0x0000000e04047981 */ /* 0x000ee2000c1e9900 */
[--C-:B--2---:R-:W-:Y:S02]  /*11e0*/  HADD2.F32 R7, -RZ, R2.reuse.H1_H1 ;  /* 0x30000002ff077230 */ /* 0x104fe40000004100 */
[----:B------:R-:W-:Y:S02]  /*11f0*/  HADD2.F32 R0, -RZ, R2.H0_H0 ;  /* 0x20000002ff007230 */ /* 0x000fe40000004100 */
[--C-:B---3--:R-:W-:Y:S02]  /*1200*/  HADD2.F32 R8, -RZ, R4.reuse.H1_H1 ;  /* 0x30000004ff087230 */ /* 0x108fe40000004100 */
[C---:B------:R-:W-:Y:S01]  /*1210*/  FMUL R15, R7.reuse, R7 ;  /* 0x00000007070f7220 */ /* 0x040fe20000400000 */
[----:B------:R-:W-:Y:S02]  /*1220*/  HADD2.F32 R13, -RZ, R4.H0_H0 ;  /* 0x20000004ff0d7230 */ /* 0x000fe40000004100 */
[-C--:B------:R-:W-:Y:S01]  /*1230*/  FMUL R10, R7, R8.reuse ;  /* 0x00000008070a7220 */ /* 0x080fe20000400000 */
[----:B------:R-:W-:Y:S01]  /*1240*/  FMUL R12, R8, R8 ;  /* 0x00000008080c7220 */ /* 0x000fe20000400000 */
[----:B------:R-:W-:-:S02]  /*1250*/  FFMA R8, R0, R0, R15 ;  /* 0x0000000000087223 */ /* 0x000fc4000000000f */
[-C--:B------:R-:W-:Y:S01]  /*1260*/  FFMA R10, R0, R13.reuse, R10 ;  /* 0x0000000d000a7223 */ /* 0x080fe2000000000a */
[----:B------:R-:W-:Y:S01]  /*1270*/  FFMA R12, R13, R13, R12 ;  /* 0x0000000d0d0c7223 */ /* 0x000fe2000000000c */
[----:B------:R-:W-:Y:S02]  /*1280*/  FADD R23, R23, R8 ;  /* 0x0000000817177221 */ /* 0x000fe40000000000 */
[----:B------:R-:W-:Y:S01]  /*1290*/  FADD R11, R11, R10 ;  /* 0x0000000a0b0b7221 */ /* 0x000fe20000000000 */
[----:B------:R-:W-:-:S07]  /*12a0*/  FADD R9, R9, R12 ;  /* 0x0000000c09097221 */ /* 0x000fce0000000000 */
.L_x_8:
[----:B------:R-:W-:Y:S01]  /*12b0*/  IADD3 R2, PT, PT, R23, -0xd000000, RZ ;  /* 0xf300000017027810 */ /* 0x000fe20007ffe0ff */
[----:B------:R0:W1:Y:S03]  /*12c0*/  MUFU.RSQ R0, R23 ;  /* 0x0000001700007308 */ /* 0x0000660000001400 */
[----:B------:R-:W-:-:S13]  /*12d0*/  ISETP.GT.U32.AND P0, PT, R2, 0x727fffff, PT ;  /* 0x727fffff0200780c */ /* 0x000fda0003f04070 */
[----:B0-----:R-:W-:Y:S05]  /*12e0*/  @!P0 BRA `(.L_x_13) ;  /* 0x00000000001c8947 */ /* 0x001fea0003800000 */
[----:B------:R-:W-:Y:S01]  /*12f0*/  BSSY.RECONVERGENT B0, `(.L_x_14) ;  /* 0x0000004000007945 */ /* 0x000fe20003800200 */
[----:B-1----:R-:W-:Y:S02]  /*1300*/  MOV R0, R23 ;  /* 0x0000001700007202 */ /* 0x002fe40000000f00 */
[----:B------:R-:W-:-:S07]  /*1310*/  MOV R10, 0x1330 ;  /* 0x00001330000a7802 */ /* 0x000fce0000000f00 */
[----:B------:R-:W-:Y:S05]  /*1320*/  CALL.REL.NOINC `($__internal_0_$__cuda_sm20_sqrt_rn_f32_slowpath) ;  /* 0x0000000000a47944 */ /* 0x000fea0003c00000 */
[----:B------:R-:W-:Y:S05]  /*1330*/  BSYNC.RECONVERGENT B0 ;  /* 0x0000000000007941 */ /* 0x000fea0003800200 */
.L_x_14:
[----:B------:R-:W-:Y:S01]  /*1340*/  MOV R4, R0 ;  /* 0x0000000000047202 */ /* 0x000fe20000000f00 */
[----:B------:R-:W-:Y:S06]  /*1350*/  BRA `(.L_x_15) ;  /* 0x0000000000107947 */ /* 0x000fec0003800000 */
.L_x_13:
[C---:B-1----:R-:W-:Y:S01]  /*1360*/  FMUL.FTZ R4, R0.reuse, R23 ;  /* 0x0000001700047220 */ /* 0x042fe20000410000 */
[----:B------:R-:W-:-:S03]  /*1370*/  FMUL.FTZ R0, R0, 0.5 ;  /* 0x3f00000000007820 */ /* 0x000fc60000410000 */
[----:B------:R-:W-:-:S04]  /*1380*/  FFMA R23, -R4, R4, R23 ;  /* 0x0000000404177223 */ /* 0x000fc80000000117 */
[----:B------:R-:W-:-:S07]  /*1390*/  FFMA R4, R23, R0, R4 ;  /* 0x0000000017047223 */ /* 0x000fce0000000004 */
.L_x_15:
[----:B------:R-:W-:Y:S01]  /*13a0*/  IADD3 R0, PT, PT, R9, -0xd000000, RZ ;  /* 0xf300000009007810 */ /* 0x000fe20007ffe0ff */
[----:B------:R0:W1:Y:S01]  /*13b0*/  MUFU.RSQ R2, R9 ;  /* 0x0000000900027308 */ /* 0x0000620000001400 */
[----:B------:R-:W-:Y:S02]  /*13c0*/  BSSY.RECONVERGENT B0, `(.L_x_16) ;  /* 0x000000c000007945 */ /* 0x000fe40003800200 */
[----:B------:R-:W-:-:S13]  /*13d0*/  ISETP.GT.U32.AND P0, PT, R0, 0x727fffff, PT ;  /* 0x727fffff0000780c */ /* 0x000fda0003f04070 */
[----:B0-----:R-:W-:Y:S05]  /*13e0*/  @!P0 BRA `(.L_x_17) ;  /* 0x0000000000148947 */ /* 0x001fea0003800000 */
[----:B------:R-:W-:Y:S02]  /*13f0*/  MOV R0, R9 ;  /* 0x0000000900007202 */ /* 0x000fe40000000f00 */
[----:B------:R-:W-:-:S07]  /*1400*/  MOV R10, 0x1420 ;  /* 0x00001420000a7802 */ /* 0x000fce0000000f00 */
[----:B-1----:R-:W-:Y:S05]  /*1410*/  CALL.REL.NOINC `($__internal_0_$__cuda_sm20_sqrt_rn_f32_slowpath) ;  /* 0x0000000000687944 */ /* 0x002fea0003c00000 */
[----:B------:R-:W-:Y:S01]  /*1420*/  MOV R3, R0 ;  /* 0x0000000000037202 */ /* 0x000fe20000000f00 */
[----:B------:R-:W-:Y:S06]  /*1430*/  BRA `(.L_x_18) ;  /* 0x0000000000107947 */ /* 0x000fec0003800000 */
.L_x_17:
[C---:B-1----:R-:W-:Y:S01]  /*1440*/  FMUL.FTZ R0, R2.reuse, R9 ;  /* 0x0000000902007220 */ /* 0x042fe20000410000 */
[----:B------:R-:W-:-:S03]  /*1450*/  FMUL.FTZ R2, R2, 0.5 ;  /* 0x3f00000002027820 */ /* 0x000fc60000410000 */
[----:B------:R-:W-:-:S04]  /*1460*/  FFMA R3, -R0, R0, R9 ;  /* 0x0000000000037223 */ /* 0x000fc80000000109 */
[----:B------:R-:W-:-:S07]  /*1470*/  FFMA R3, R3, R2, R0 ;  /* 0x0000000203037223 */ /* 0x000fce0000000000 */
.L_x_18:
[----:B------:R-:W-:Y:S05]  /*1480*/  BSYNC.RECONVERGENT B0 ;  /* 0x0000000000007941 */ /* 0x000fea0003800200 */
.L_x_16:
[----:B------:R-:W-:Y:S01]  /*1490*/  FMUL R8, R3, R4 ;  /* 0x0000000403087220 */ /* 0x000fe20000400000 */
[----:B------:R-:W-:Y:S03]  /*14a0*/  BSSY.RECONVERGENT B0, `(.L_x_19) ;  /* 0x000000c000007945 */ /* 0x000fe60003800200 */
[----:B------:R-:W0:Y:S08]  /*14b0*/  MUFU.RCP R0, R8 ;  /* 0x0000000800007308 */ /* 0x000e300000001000 */
[----:B------:R-:W1:Y:S01]  /*14c0*/  FCHK P0, R11, R8 ;  /* 0x000000080b007302 */ /* 0x000e620000000000 */
[----:B0-----:R-:W-:-:S04]  /*14d0*/  FFMA R3, -R8, R0, 1 ;  /* 0x3f80000008037423 */ /* 0x001fc80000000100 */
[----:B------:R-:W-:-:S04]  /*14e0*/  FFMA R0, R0, R3, R0 ;  /* 0x0000000300007223 */ /* 0x000fc80000000000 */
[----:B------:R-:W-:-:S04]  /*14f0*/  FFMA R2, R0, R11, RZ ;  /* 0x0000000b00027223 */ /* 0x000fc800000000ff */
[----:B------:R-:W-:-:S04]  /*1500*/  FFMA R3, -R8, R2, R11 ;  /* 0x0000000208037223 */ /* 0x000fc8000000010b */
[----:B------:R-:W-:Y:S01]  /*1510*/  FFMA R0, R0, R3, R2 ;  /* 0x0000000300007223 */ /* 0x000fe20000000002 */
[----:B-1----:R-:W-:Y:S06]  /*1520*/  @!P0 BRA `(.L_x_20) ;  /* 0x00000000000c8947 */ /* 0x002fec0003800000 */
[----:B------:R-:W-:Y:S02]  /*1530*/  MOV R3, R11 ;  /* 0x0000000b00037202 */ /* 0x000fe40000000f00 */
[----:B------:R-:W-:-:S07]  /*1540*/  MOV R2, 0x1560 ;  /* 0x0000156000027802 */ /* 0x000fce0000000f00 */
[----:B------:R-:W-:Y:S05]  /*1550*/  CALL.REL.NOINC `($__internal_1_$__cuda_sm3x_div_rn_noftz_f32_slowpath) ;  /* 0x0000000000747944 */ /* 0x000fea0003c00000 */
.L_x_20:
[----:B------:R-:W-:Y:S05]  /*1560*/  BSYNC.RECONVERGENT B0 ;  /* 0x0000000000007941 */ /* 0x000fea0003800200 */
.L_x_19:
[----:B------:R-:W0:Y:S01]  /*1570*/  LDC.64 R2, c[0x0][0x390] ;  /* 0x0000e400ff027b82 */ /* 0x000e220000000a00 */
[----:B------:R-:W-:Y:S01]  /*1580*/  F2FP.F16.F32.PACK_AB R0, RZ, R0 ;  /* 0x00000000ff00723e */ /* 0x000fe200000000ff */
[----:B0-----:R-:W-:-:S05]  /*1590*/  IMAD.WIDE R6, R6, 0x2, R2 ;  /* 0x0000000206067825 */ /* 0x001fca00078e0202 */
[----:B------:R-:W-:Y:S01]  /*15a0*/  STG.E.U16 desc[UR14][R6.64], R0 ;  /* 0x0000000006007986 */ /* 0x000fe2000c10150e */
[----:B------:R-:W-:Y:S05]  /*15b0*/  EXIT ;  /* 0x000000000000794d */ /* 0x000fea0003800000 */
        .weak           $__internal_0_$__cuda_sm20_sqrt_rn_f32_slowpath
        .type           $__internal_0_$__cuda_sm20_sqrt_rn_f32_slowpath,@function
        .size           $__internal_0_$__cuda_sm20_sqrt_rn_f32_slowpath,($__internal_1_$__cuda_sm3x_div_rn_noftz_f32_slowpath - $__internal_0_$__cuda_sm20_sqrt_rn_f32_slowpath)
$__internal_0_$__cuda_sm20_sqrt_rn_f32_slowpath:
[----:B------:R-:W-:-:S13]  /*15c0*/  LOP3.LUT P0, RZ, R0, 0x7fffffff, RZ, 0xc0, !PT ;  /* 0x7fffffff00ff7812 */ /* 0x000fda000780c0ff */
[----:B------:R-:W-:Y:S01]  /*15d0*/  @!P0 MOV R2, R0 ;  /* 0x0000000000028202 */ /* 0x000fe20000000f00 */
[----:B------:R-:W-:Y:S06]  /*15e0*/  @!P0 BRA `(.L_x_21) ;  /* 0x0000000000408947 */ /* 0x000fec0003800000 */
[----:B------:R-:W-:-:S13]  /*15f0*/  FSETP.GEU.FTZ.AND P0, PT, R0, RZ, PT ;  /* 0x000000ff0000720b */ /* 0x000fda0003f1e000 */
[----:B------:R-:W-:Y:S01]  /*1600*/  @!P0 MOV R2, 0x7fffffff ;  /* 0x7fffffff00028802 */ /* 0x000fe20000000f00 */
[----:B------:R-:W-:Y:S06]  /*1610*/  @!P0 BRA `(.L_x_21) ;  /* 0x0000000000348947 */ /* 0x000fec0003800000 */
[----:B------:R-:W-:-:S13]  /*1620*/  FSETP.GTU.FTZ.AND P0, PT, |R0|, +INF , PT ;  /* 0x7f8000000000780b */ /* 0x000fda0003f1c200 */
[----:B------:R-:W-:Y:S01]  /*1630*/  @P0 FADD.FTZ R2, R0, 1 ;  /* 0x3f80000000020421 */ /* 0x000fe20000010000 */
[----:B------:R-:W-:Y:S06]  /*1640*/  @P0 BRA `(.L_x_21) ;  /* 0x0000000000280947 */ /* 0x000fec0003800000 */
[----:B------:R-:W-:-:S13]  /*1650*/  FSETP.NEU.FTZ.AND P0, PT, |R0|, +INF , PT ;  /* 0x7f8000000000780b */ /* 0x000fda0003f1d200 */
[----:B------:R-:W-:-:S04]  /*1660*/  @P0 FFMA R3, R0, 1.84467440737095516160e+19, RZ ;  /* 0x5f80000000030823 */ /* 0x000fc800000000ff */
[----:B------:R-:W0:Y:S02]  /*1670*/  @P0 MUFU.RSQ R2, R3 ;  /* 0x0000000300020308 */ /* 0x000e240000001400 */
[----:B0-----:R-:W-:Y:S01]  /*1680*/  @P0 FMUL.FTZ R8, R3, R2 ;  /* 0x0000000203080220 */ /* 0x001fe20000410000 */
[----:B------:R-:W-:Y:S01]  /*1690*/  @P0 FMUL.FTZ R7, R2, 0.5 ;  /* 0x3f00000002070820 */ /* 0x000fe20000410000 */
[----:B------:R-:W-:Y:S02]  /*16a0*/  @!P0 MOV R2, R0 ;  /* 0x0000000000028202 */ /* 0x000fe40000000f00 */
[----:B------:R-:W-:-:S04]  /*16b0*/  @P0 FADD.FTZ R5, -R8, -RZ ;  /* 0x800000ff08050221 */ /* 0x000fc80000010100 */
[----:B------:R-:W-:-:S04]  /*16c0*/  @P0 FFMA R5, R8, R5, R3 ;  /* 0x0000000508050223 */ /* 0x000fc80000000003 */
[----:B------:R-:W-:-:S04]  /*16d0*/  @P0 FFMA R5, R5, R7, R8 ;  /* 0x0000000705050223 */ /* 0x000fc80000000008 */
[----:B------:R-:W-:-:S07]  /*16e0*/  @P0 FMUL.FTZ R2, R5, 2.3283064365386962891e-10 ;  /* 0x2f80000005020820 */ /* 0x000fce0000410000 */
.L_x_21:
[----:B------:R-:W-:Y:S01]  /*16f0*/  HFMA2 R3, -RZ, RZ, 0, 0 ;  /* 0x00000000ff037431 */ /* 0x000fe200000001ff */
[----:B------:R-:W-:Y:S02]  /*1700*/  MOV R0, R2 ;  /* 0x0000000200007202 */ /* 0x000fe40000000f00 */
[----:B------:R-:W-:-:S04]  /*1710*/  MOV R2, R10 ;  /* 0x0000000a00027202 */ /* 0x000fc80000000f00 */
[----:B------:R-:W-:Y:S05]  /*1720*/  RET.REL.NODEC R2 `(_Z27fast_cosine_similarity_fp16PK6__halfS1_PS_ii) ;  /* 0xffffffe802347950 */ /* 0x000fea0003c3ffff */
        .weak           $__internal_1_$__cuda_sm3x_div_rn_noftz_f32_slowpath
        .type           $__internal_1_$__cuda_sm3x_div_rn_noftz_f32_slowpath,@function
        .size           $__internal_1_$__cuda_sm3x_div_rn_noftz_f32_slowpath,(.L_x_67 - $__internal_1_$__cuda_sm3x_div_rn_noftz_f32_slowpath)
$__internal_1_$__cuda_sm3x_div_rn_noftz_f32_slowpath:
[----:B------:R-:W-:Y:S01]  /*1730*/  SHF.R.U32.HI R4, RZ, 0x17, R8 ;  /* 0x00000017ff047819 */ /* 0x000fe20000011608 */
[----:B------:R-:W-:Y:S01]  /*1740*/  BSSY.RECONVERGENT B1, `(.L_x_22) ;  /* 0x0000064000017945 */ /* 0x000fe20003800200 */
[----:B------:R-:W-:Y:S02]  /*1750*/  SHF.R.U32.HI R0, RZ, 0x17, R3 ;  /* 0x00000017ff007819 */ /* 0x000fe40000011603 */
[----:B------:R-:W-:Y:S02]  /*1760*/  LOP3.LUT R13, R4, 0xff, RZ, 0xc0, !PT ;  /* 0x000000ff040d7812 */ /* 0x000fe400078ec0ff */
[----:B------:R-:W-:Y:S02]  /*1770*/  LOP3.LUT R10, R0, 0xff, RZ, 0xc0, !PT ;  /* 0x000000ff000a7812 */ /* 0x000fe400078ec0ff */
[----:B------:R-:W-:Y:S02]  /*1780*/  IADD3 R9, PT, PT, R13, -0x1, RZ ;  /* 0xffffffff0d097810 */ /* 0x000fe40007ffe0ff */
[----:B------:R-:W-:-:S02]  /*1790*/  IADD3 R7, PT, PT, R10, -0x1, RZ ;  /* 0xffffffff0a077810 */ /* 0x000fc40007ffe0ff */
[----:B------:R-:W-:Y:S02]  /*17a0*/  ISETP.GT.U32.AND P0, PT, R9, 0xfd, PT ;  /* 0x000000fd0900780c */ /* 0x000fe40003f04070 */
[----:B------:R-:W-:Y:S02]  /*17b0*/  MOV R4, R8 ;  /* 0x0000000800047202 */ /* 0x000fe40000000f00 */
[----:B------:R-:W-:-:S13]  /*17c0*/  ISETP.GT.U32.OR P0, PT, R7, 0xfd, P0 ;  /* 0x000000fd0700780c */ /* 0x000fda0000704470 */
[----:B------:R-:W-:Y:S01]  /*17d0*/  @!P0 MOV R5, RZ ;  /* 0x000000ff00058202 */ /* 0x000fe20000000f00 */
[----:B------:R-:W-:Y:S06]  /*17e0*/  @!P0 BRA `(.L_x_23) ;  /* 0x0000000000608947 */ /* 0x000fec0003800000 */
[----:B------:R-:W-:Y:S02]  /*17f0*/  FSETP.GTU.FTZ.AND P0, PT, |R3|, +INF , PT ;  /* 0x7f8000000300780b */ /* 0x000fe40003f1c200 */
[----:B------:R-:W-:Y:S02]  /*1800*/  FSETP.GTU.FTZ.AND P1, PT, |R8|, +INF , PT ;  /* 0x7f8000000800780b */ /* 0x000fe40003f3c200 */
[----:B------:R-:W-:Y:S02]  /*1810*/  MOV R0, R8 ;  /* 0x0000000800007202 */ /* 0x000fe40000000f00 */
[----:B------:R-:W-:-:S13]  /*1820*/  PLOP3.LUT P0, PT, P0, P1, PT, 0xf8, 0x8f ;  /* 0x00000000008f781c */ /* 0x000fda0000703f70 */
[----:B------:R-:W-:Y:S05]  /*1830*/  @P0 BRA `(.L_x_24) ;  /* 0x00000004004c0947 */ /* 0x000fea0003800000 */
[----:B------:R-:W-:-:S13]  /*1840*/  LOP3.LUT P0, RZ, R4, 0x7fffffff, R3, 0xc8, !PT ;  /* 0x7fffffff04ff7812 */ /* 0x000fda000780c803 */
[----:B------:R-:W-:Y:S05]  /*1850*/  @!P0 BRA `(.L_x_25) ;  /* 0x00000004003c8947 */ /* 0x000fea0003800000 */
[C---:B------:R-:W-:Y:S02]  /*1860*/  FSETP.NEU.FTZ.AND P2, PT, |R3|.reuse, +INF , PT ;  /* 0x7f8000000300780b */ /* 0x040fe40003f5d200 */
[----:B------:R-:W-:Y:S02]  /*1870*/  FSETP.NEU.FTZ.AND P1, PT, |R0|, +INF , PT ;  /* 0x7f8000000000780b */ /* 0x000fe40003f3d200 */
[----:B------:R-:W-:-:S11]  /*1880*/  FSETP.NEU.FTZ.AND P0, PT, |R3|, +INF , PT ;  /* 0x7f8000000300780b */ /* 0x000fd60003f1d200 */
[----:B------:R-:W-:Y:S05]  /*1890*/  @!P1 BRA !P2, `(.L_x_25) ;  /* 0x00000004002c9947 */ /* 0x000fea0005000000 */
[----:B------:R-:W-:-:S04]  /*18a0*/  LOP3.LUT P2, RZ, R3, 0x7fffffff, RZ, 0xc0, !PT ;  /* 0x7fffffff03ff7812 */ /* 0x000fc8000784c0ff */
[----:B------:R-:W-:-:S13]  /*18b0*/  PLOP3.LUT P1, PT, P1, P2, PT, 0x2f, 0xf2 ;  /* 0x0000000000f2781c */ /* 0x000fda0000f24577 */
[----:B------:R-:W-:Y:S05]  /*18c0*/  @P1 BRA `(.L_x_26) ;  /* 0x0000000400181947 */ /* 0x000fea0003800000 */
[----:B------:R-:W-:-:S04]  /*18d0*/  LOP3.LUT P1, RZ, R4, 0x7fffffff, RZ, 0xc0, !PT ;  /* 0x7fffffff04ff7812 */ /* 0x000fc8000782c0ff */
[----:B------:R-:W-:-:S13]  /*18e0*/  PLOP3.LUT P0, PT, P0, P1, PT, 0x2f, 0xf2 ;  /* 0x0000000000f2781c */ /* 0x000fda0000702577 */
[----:B------:R-:W-:Y:S05]  /*18f0*/  @P0 BRA `(.L_x_27) ;  /* 0x0000000400000947 */ /* 0x000fea0003800000 */
[----:B------:R-:W-:Y:S02]  /*1900*/  ISETP.GE.AND P0, PT, R7, RZ, PT ;  /* 0x000000ff0700720c */ /* 0x000fe40003f06270 */
[----:B------:R-:W-:-:S11]  /*1910*/  ISETP.GE.AND P1, PT, R9, RZ, PT ;  /* 0x000000ff0900720c */ /* 0x000fd60003f26270 */
[----:B------:R-:W-:Y:S01]  /*1920*/  @P0 MOV R5, RZ ;  /* 0x000000ff00050202 */ /* 0x000fe20000000f00 */
[----:B------:R-:W-:Y:S01]  /*1930*/  @!P0 FFMA R3, R3, 1.84467440737095516160e+19, RZ ;  /* 0x5f80000003038823 */ /* 0x000fe200000000ff */
[----:B------:R-:W-:Y:S01]  /*1940*/  @!P0 MOV R5, 0xffffffc0 ;  /* 0xffffffc000058802 */ /* 0x000fe20000000f00 */
[----:B------:R-:W-:-:S03]  /*1950*/  @!P1 FFMA R4, R0, 1.84467440737095516160e+19, RZ ;  /* 0x5f80000000049823 */ /* 0x000fc600000000ff */
[----:B------:R-:W-:-:S07]  /*1960*/  @!P1 IADD3 R5, PT, PT, R5, 0x40, RZ ;  /* 0x0000004005059810 */ /* 0x000fce0007ffe0ff */
.L_x_23:
[----:B------:R-:W-:Y:S01]  /*1970*/  LEA R7, R13, 0xc0800000, 0x17 ;  /* 0xc08000000d077811 */ /* 0x000fe200078eb8ff */
[----:B------:R-:W-:Y:S03]  /*1980*/  BSSY.RECONVERGENT B2, `(.L_x_28) ;  /* 0x0000036000027945 */ /* 0x000fe60003800200 */
[----:B------:R-:W-:Y:S02]  /*1990*/  IADD3 R7, PT, PT, -R7, R4, RZ ;  /* 0x0000000407077210 */ /* 0x000fe40007ffe1ff */
[----:B------:R-:W-:Y:S02]  /*19a0*/  IADD3 R4, PT, PT, R10, -0x7f, RZ ;  /* 0xffffff810a047810 */ /* 0x000fe40007ffe0ff */
[----:B------:R-:W0:Y:S01]  /*19b0*/  MUFU.RCP R8, R7 ;  /* 0x0000000700087308 */ /* 0x000e220000001000 */
[----:B------:R-:W-:Y:S02]  /*19c0*/  FADD.FTZ R9, -R7, -RZ ;  /* 0x800000ff07097221 */ /* 0x000fe40000010100 */
[C---:B------:R-:W-:Y:S01]  /*19d0*/  IMAD R0, R4.reuse, -0x800000, R3 ;  /* 0xff80000004007824 */ /* 0x040fe200078e0203 */
[----:B------:R-:W-:-:S04]  /*19e0*/  IADD3 R4, PT, PT, R4, 0x7f, -R13 ;  /* 0x0000007f04047810 */ /* 0x000fc80007ffe80d */
[----:B------:R-:W-:Y:S01]  /*19f0*/  IADD3 R4, PT, PT, R4, R5, RZ ;  /* 0x0000000504047210 */ /* 0x000fe20007ffe0ff */
[----:B0-----:R-:W-:-:S04]  /*1a00*/  FFMA R11, R8, R9, 1 ;  /* 0x3f800000080b7423 */ /* 0x001fc80000000009 */
[----:B------:R-:W-:-:S04]  /*1a10*/  FFMA R10, R8, R11, R8 ;  /* 0x0000000b080a7223 */ /* 0x000fc80000000008 */
[----:B------:R-:W-:-:S04]  /*1a20*/  FFMA R3, R0, R10, RZ ;  /* 0x0000000a00037223 */ /* 0x000fc800000000ff */
[----:B------:R-:W-:-:S04]  /*1a30*/  FFMA R8, R9, R3, R0 ;  /* 0x0000000309087223 */ /* 0x000fc80000000000 */
[----:B------:R-:W-:-:S04]  /*1a40*/  FFMA R11, R10, R8, R3 ;  /* 0x000000080a0b7223 */ /* 0x000fc80000000003 */
[----:B------:R-:W-:-:S04]  /*1a50*/  FFMA R8, R9, R11, R0 ;  /* 0x0000000b09087223 */ /* 0x000fc80000000000 */
[----:B------:R-:W-:-:S05]  /*1a60*/  FFMA R0, R10, R8, R11 ;  /* 0x000000080a007223 */ /* 0x000fca000000000b */
[----:B------:R-:W-:-:S04]  /*1a70*/  SHF.R.U32.HI R3, RZ, 0x17, R0 ;  /* 0x00000017ff037819 */ /* 0x000fc80000011600 */
[----:B------:R-:W-:-:S04]  /*1a80*/  LOP3.LUT R3, R3, 0xff, RZ, 0xc0, !PT ;  /* 0x000000ff03037812 */ /* 0x000fc800078ec0ff */
[----:B------:R-:W-:-:S04]  /*1a90*/  IADD3 R7, PT, PT, R3, R4, RZ ;  /* 0x0000000403077210 */ /* 0x000fc80007ffe0ff */
[----:B------:R-:W-:-:S04]  /*1aa0*/  IADD3 R3, PT, PT, R7, -0x1, RZ ;  /* 0xffffffff07037810 */ /* 0x000fc80007ffe0ff */
[----:B------:R-:W-:-:S13]  /*1ab0*/  ISETP.GE.U32.AND P0, PT, R3, 0xfe, PT ;  /* 0x000000fe0300780c */ /* 0x000fda0003f06070 */
[----:B------:R-:W-:Y:S05]  /*1ac0*/  @!P0 BRA `(.L_x_29) ;  /* 0x0000000000808947 */ /* 0x000fea0003800000 */
[----:B------:R-:W-:-:S13]  /*1ad0*/  ISETP.GT.AND P0, PT, R7, 0xfe, PT ;  /* 0x000000fe0700780c */ /* 0x000fda0003f04270 */
[----:B------:R-:W-:Y:S05]  /*1ae0*/  @P0 BRA `(.L_x_30) ;  /* 0x00000000006c0947 */ /* 0x000fea0003800000 */
[----:B------:R-:W-:-:S13]  /*1af0*/  ISETP.GE.AND P0, PT, R7, 0x1, PT ;  /* 0x000000010700780c */ /* 0x000fda0003f06270 */
[----:B------:R-:W-:Y:S05]  /*1b00*/  @P0 BRA `(.L_x_31) ;  /* 0x0000000000740947 */ /* 0x000fea0003800000 */
[----:B------:R-:W-:Y:S02]  /*1b10*/  ISETP.GE.AND P0, PT, R7, -0x18, PT ;  /* 0xffffffe80700780c */ /* 0x000fe40003f06270 */
[----:B------:R-:W-:-:S11]  /*1b20*/  LOP3.LUT R0, R0, 0x80000000, RZ, 0xc0, !PT ;  /* 0x8000000000007812 */ /* 0x000fd600078ec0ff */
[----:B------:R-:W-:Y:S05]  /*1b30*/  @!P0 BRA `(.L_x_31) ;  /* 0x0000000000688947 */ /* 0x000fea0003800000 */
[CCC-:B------:R-:W-:Y:S01]  /*1b40*/  FFMA.RZ R3, R10.reuse, R8.reuse, R11.reuse ;  /* 0x000000080a037223 */ /* 0x1c0fe2000000c00b */
[CCC-:B------:R-:W-:Y:S01]  /*1b50*/  FFMA.RM R4, R10.reuse, R8.reuse, R11.reuse ;  /* 0x000000080a047223 */ /* 0x1c0fe2000000400b */
[C---:B------:R-:W-:Y:S02]  /*1b60*/  ISETP.NE.AND P2, PT, R7.reuse, RZ, PT ;  /* 0x000000ff0700720c */ /* 0x040fe40003f45270 */
[----:B------:R-:W-:Y:S02]  /*1b70*/  ISETP.NE.AND P1, PT, R7, RZ, PT ;  /* 0x000000ff0700720c */ /* 0x000fe40003f25270 */
[----:B------:R-:W-:Y:S01]  /*1b80*/  LOP3.LUT R5, R3, 0x7fffff, RZ, 0xc0, !PT ;  /* 0x007fffff03057812 */ /* 0x000fe200078ec0ff */
[----:B------:R-:W-:Y:S01]  /*1b90*/  FFMA.RP R3, R10, R8, R11 ;  /* 0x000000080a037223 */ /* 0x000fe2000000800b */
[----:B------:R-:W-:Y:S02]  /*1ba0*/  IADD3 R8, PT, PT, R7, 0x20, RZ ;  /* 0x0000002007087810 */ /* 0x000fe40007ffe0ff */
[----:B------:R-:W-:-:S02]  /*1bb0*/  LOP3.LUT R5, R5, 0x800000, RZ, 0xfc, !PT ;  /* 0x0080000005057812 */ /* 0x000fc400078efcff */
[----:B------:R-:W-:Y:S02]  /*1bc0*/  IADD3 R7, PT, PT, -R7, RZ, RZ ;  /* 0x000000ff07077210 */ /* 0x000fe40007ffe1ff */
[----:B------:R-:W-:Y:S02]  /*1bd0*/  SHF.L.U32 R8, R5, R8, RZ ;  /* 0x0000000805087219 */ /* 0x000fe400000006ff */
[----:B------:R-:W-:Y:S02]  /*1be0*/  FSETP.NEU.FTZ.AND P0, PT, R3, R4, PT ;  /* 0x000000040300720b */ /* 0x000fe40003f1d000 */
[----:B------:R-:W-:Y:S02]  /*1bf0*/  SEL R4, R7, RZ, P2 ;  /* 0x000000ff07047207 */ /* 0x000fe40001000000 */
[----:B------:R-:W-:Y:S02]  /*1c00*/  ISETP.NE.AND P1, PT, R8, RZ, P1 ;  /* 0x000000ff0800720c */ /* 0x000fe40000f25270 */
[----:B------:R-:W-:-:S02]  /*1c10*/  SHF.R.U32.HI R4, RZ, R4, R5 ;  /* 0x00000004ff047219 */ /* 0x000fc40000011605 */
[----:B------:R-:W-:Y:S02]  /*1c20*/  PLOP3.LUT P0, PT, P0, P1, PT, 0xf8, 0x8f ;  /* 0x00000000008f781c */ /* 0x000fe40000703f70 */
[----:B------:R-:W-:Y:S02]  /*1c30*/  SHF.R.U32.HI R8, RZ, 0x1, R4 ;  /* 0x00000001ff087819 */ /* 0x000fe40000011604 */
[----:B------:R-:W-:-:S04]  /*1c40*/  SEL R3, RZ, 0x1, !P0 ;  /* 0x00000001ff037807 */ /* 0x000fc80004000000 */
[----:B------:R-:W-:-:S04]  /*1c50*/  LOP3.LUT R3, R3, 0x1, R8, 0xf8, !PT ;  /* 0x0000000103037812 */ /* 0x000fc800078ef808 */
[----:B------:R-:W-:-:S04]  /*1c60*/  LOP3.LUT R3, R3, R4, RZ, 0xc0, !PT ;  /* 0x0000000403037212 */ /* 0x000fc800078ec0ff */
[----:B------:R-:W-:-:S04]  /*1c70*/  IADD3 R3, PT, PT, R8, R3, RZ ;  /* 0x0000000308037210 */ /* 0x000fc80007ffe0ff */
[----:B------:R-:W-:Y:S01]  /*1c80*/  LOP3.LUT R0, R3, R0, RZ, 0xfc, !PT ;  /* 0x0000000003007212 */ /* 0x000fe200078efcff */
[----:B------:R-:W-:Y:S06]  /*1c90*/  BRA `(.L_x_31) ;  /* 0x0000000000107947 */ /* 0x000fec0003800000 */
.L_x_30:
[----:B------:R-:W-:-:S04]  /*1ca0*/  LOP3.LUT R0, R0, 0x80000000, RZ, 0xc0, !PT ;  /* 0x8000000000007812 */ /* 0x000fc800078ec0ff */
[----:B------:R-:W-:Y:S01]  /*1cb0*/  LOP3.LUT R0, R0, 0x7f800000, RZ, 0xfc, !PT ;  /* 0x7f80000000007812 */ /* 0x000fe200078efcff */
[----:B------:R-:W-:Y:S06]  /*1cc0*/  BRA `(.L_x_31) ;  /* 0x0000000000047947 */ /* 0x000fec0003800000 */
.L_x_29:
[----:B------:R-:W-:-:S07]  /*1cd0*/  LEA R0, R4, R0, 0x17 ;  /* 0x0000000004007211 */ /* 0x000fce00078eb8ff */
.L_x_31:
[----:B------:R-:W-:Y:S05]  /*1ce0*/  BSYNC.RECONVERGENT B2 ;  /* 0x0000000000027941 */ /* 0x000fea0003800200 */
.L_x_28:
[----:B------:R-:W-:Y:S05]  /*1cf0*/  BRA `(.L_x_32) ;  /* 0x0000000000207947 */ /* 0x000fea0003800000 */
.L_x_27:
[----:B------:R-:W-:-:S04]  /*1d00*/  LOP3.LUT R0, R4, 0x80000000, R3, 0x48, !PT ;  /* 0x8000000004007812 */ /* 0x000fc800078e4803 */
[----:B------:R-:W-:Y:S01]  /*1d10*/  LOP3.LUT R0, R0, 0x7f800000, RZ, 0xfc, !PT ;  /* 0x7f80000000007812 */ /* 0x000fe200078efcff */
[----:B------:R-:W-:Y:S06]  /*1d20*/  BRA `(.L_x_32) ;  /* 0x0000000000147947 */ /* 0x000fec0003800000 */
.L_x_26:
[----:B------:R-:W-:Y:S01]  /*1d30*/  LOP3.LUT R0, R4, 0x80000000, R3, 0x48, !PT ;  /* 0x8000000004007812 */ /* 0x000fe200078e4803 */
[----:B------:R-:W-:Y:S06]  /*1d40*/  BRA `(.L_x_32) ;  /* 0x00000000000c7947 */ /* 0x000fec0003800000 */
.L_x_25:
[----:B------:R-:W0:Y:S01]  /*1d50*/  MUFU.RSQ R0, -QNAN ;  /* 0xffc0000000007908 */ /* 0x000e220000001400 */
[----:B------:R-:W-:Y:S05]  /*1d60*/  BRA `(.L_x_32) ;  /* 0x0000000000047947 */ /* 0x000fea0003800000 */
.L_x_24:
[----:B------:R-:W-:-:S07]  /*1d70*/  FADD.FTZ R0, R3, R0 ;  /* 0x0000000003007221 */ /* 0x000fce0000010000 */
.L_x_32:
[----:B------:R-:W-:Y:S05]  /*1d80*/  BSYNC.RECONVERGENT B1 ;  /* 0x0000000000017941 */ /* 0x000fea0003800200 */
.L_x_22:
[----:B------:R-:W-:-:S04]  /*1d90*/  HFMA2 R3, -RZ, RZ, 0, 0 ;  /* 0x00000000ff037431 */ /* 0x000fc800000001ff */
[----:B0-----:R-:W-:Y:S05]  /*1da0*/  RET.REL.NODEC R2 `(_Z27fast_cosine_similarity_fp16PK6__halfS1_PS_ii) ;  /* 0xffffffe002947950 */ /* 0x001fea0003c3ffff */
.L_x_33:
        /* <DEDUP_REMOVED lines=13> */
.L_x_67:


//--------------------- .text._Z22fast_cosine_similarityPKfS0_Pfiii --------------------------
	.section	.text._Z22fast_cosine_similarityPKfS0_Pfiii,"ax",@progbits
	.align	128
        .global         _Z22fast_cosine_similarityPKfS0_Pfiii
        .type           _Z22fast_cosine_similarityPKfS0_Pfiii,@function
        .size           _Z22fast_cosine_similarityPKfS0_Pfiii,(.L_x_69 - _Z22fast_cosine_similarityPKfS0_Pfiii)
        .other          _Z22fast_cosine_similarityPKfS0_Pfiii,@"STO_CUDA_ENTRY STV_DEFAULT"
_Z22fast_cosine_similarityPKfS0_Pfiii:
.text._Z22fast_cosine_similarityPKfS0_Pfiii:
[----:B------:R-:W-:Y:S01]  /*0000*/  LDC R1, c[0x0][0x37c] ;  /* 0x0000df00ff017b82 */ /* 0x000fe20000000800 */
[----:B------:R-:W0:Y:S01]  /*0010*/  S2R R2, SR_CTAID.X ;  /* 0x0000000000027919 */ /* 0x000e220000002500 */
[----:B------:R-:W0:Y:S02]  /*0020*/  LDCU UR4, c[0x0][0x39c] ;  /* 0x00007380ff0477ac */ /* 0x000e240008000800 */
[----:B0-----:R-:W-:-:S13]  /*0030*/  ISETP.GE.AND P0, PT, R2, UR4, PT ;  /* 0x0000000402007c0c */ /* 0x001fda000bf06270 */
[----:B------:R-:W-:Y:S05]  /*0040*/  @P0 EXIT ;  /* 0x000000000000094d */ /* 0x000fea0003800000 */
[----:B------:R-:W0:Y:S01]  /*0050*/  S2R R0, SR_TID.X ;  /* 0x0000000000007919 */ /* 0x000e220000002100 */
[----:B------:R-:W0:Y:S01]  /*0060*/  LDCU UR4, c[0x0][0x398] ;  /* 0x00007300ff0477ac */ /* 0x000e220008000800 */
[----:B------:R-:W-:Y:S01]  /*0070*/  BSSY.RECONVERGENT B0, `(.L_x_34) ;  /* 0x0000014000007945 */ /* 0x000fe20003800200 */
[----:B------:R-:W1:Y:S01]  /*0080*/  LDCU UR5, c[0x0][0x3a0] ;  /* 0x00007400ff0577ac */ /* 0x000e620008000800 */
[----:B------:R-:W2:Y:S01]  /*0090*/  LDCU.64 UR6, c[0x0][0x358] ;  /* 0x00006b00ff0677ac */ /* 0x000ea20008000a00 */
[C---:B0-----:R-:W-:Y:S01]  /*00a0*/  ISETP.GE.AND P0, PT, R0.reuse, UR4, PT ;  /* 0x0000000400007c0c */ /* 0x041fe2000bf06270 */
[----:B------:R-:W-:-:S05]  /*00b0*/  VIADD R10, R0, UR4 ;  /* 0x00000004000a7c36 */ /* 0x000fca0008000000 */
[----:B-1----:R-:W-:-:S07]  /*00c0*/  ISETP.GE.AND P1, PT, R10, UR5, PT ;  /* 0x000000050a007c0c */ /* 0x002fce000bf26270 */
[----:B--2---:R-:W-:Y:S06]  /*00d0*/  @P0 BRA `(.L_x_35) ;  /* 0x0000000000340947 */ /* 0x004fec0003800000 */
[----:B------:R-:W0:Y:S01]  /*00e0*/  S2R R4, SR_CgaCtaId ;  /* 0x0000000000047919 */ /* 0x000e220000008800 */
[----:B------:R-:W1:Y:S01]  /*00f0*/  LDC R11, c[0x0][0x360] ;  /* 0x0000d800ff0b7b82 */ /* 0x000e620000000800 */
[----:B------:R-:W-:Y:S01]  /*0100*/  MOV R3, 0x400 ;  /* 0x0000040000037802 */ /* 0x000fe20000000f00 */
[----:B------:R-:W-:-:S06]  /*0110*/  IMAD.MOV.U32 R8, RZ, RZ, R0 ;  /* 0x000000ffff087224 */ /* 0x000fcc00078e0000 */
[----:B------:R-:W2:Y:S01]  /*0120*/  LDC.64 R6, c[0x0][0x380] ;  /* 0x0000e000ff067b82 */ /* 0x000ea20000000a00 */
[----:B0-----:R-:W-:-:S07]  /*0130*/  LEA R3, R4, R3, 0x18 ;  /* 0x0000000304037211 */ /* 0x001fce00078ec0ff */
.L_x_36:
[----:B0-2---:R-:W-:-:S06]  /*0140*/  IMAD.WIDE R4, R8, 0x4, R6 ;  /* 0x0000000408047825 */ /* 0x005fcc00078e0206 */
[----:B------:R-:W2:Y:S01]  /*0150*/  LDG.E.CONSTANT R4, desc[UR6][R4.64] ;  /* 0x0000000604047981 */ /* 0x000ea2000c1e9900 */
[----:B------:R-:W-:Y:S01]  /*0160*/  LEA R9, R8, R3, 0x2 ;  /* 0x0000000308097211 */ /* 0x000fe200078e10ff */
[----:B-1----:R-:W-:-:S05]  /*0170*/  IMAD.IADD R8, R11, 0x1, R8 ;  /* 0x000000010b087824 */ /* 0x002fca00078e0208 */
[----:B------:R-:W-:Y:S01]  /*0180*/  ISETP.GE.AND P0, PT, R8, UR4, PT ;  /* 0x0000000408007c0c */ /* 0x000fe2000bf06270 */
[----:B--2---:R0:W-:-:S12]  /*0190*/  STS [R9], R4 ;  /* 0x0000000409007388 */ /* 0x0041d80000000800 */
[----:B------:R-:W-:Y:S05]  /*01a0*/  @!P0 BRA `(.L_x_36) ;  /* 0xfffffffc00e48947 */ /* 0x000fea000383ffff */
.L_x_35:
[----:B------:R-:W-:Y:S05]  /*01b0*/  BSYNC.RECONVERGENT B0 ;  /* 0x0000000000007941 */ /* 0x000fea0003800200 */
.L_x_34:
[----:B------:R-:W-:Y:S04]  /*01c0*/  BSSY.RECONVERGENT B0, `(.L_x_37) ;  /* 0x000000b000007945 */ /* 0x000fe80003800200 */
[----:B------:R-:W-:Y:S05]  /*01d0*/  @P1 BRA `(.L_x_38) ;  /* 0x0000000000241947 */ /* 0x000fea0003800000 */
[----:B0-----:R-:W0:Y:S01]  /*01e0*/  S2R R4, SR_CgaCtaId ;  /* 0x0000000000047919 */ /* 0x001e220000008800 */
[----:B------:R-:W1:Y:S01]  /*01f0*/  LDC R5, c[0x0][0x360] ;  /* 0x0000d800ff057b82 */ /* 0x000e620000000800 */
[----:B------:R-:W-:-:S04]  /*0200*/  MOV R3, 0x400 ;  /* 0x0000040000037802 */ /* 0x000fc80000000f00 */
[----:B0-----:R-:W-:-:S07]  /*0210*/  LEA R7, R4, R3, 0x18 ;  /* 0x0000000304077211 */ /* 0x001fce00078ec0ff */
.L_x_39:
[----:B------:R-:W-:Y:S01]  /*0220*/  LEA R3, R10, R7, 0x2 ;  /* 0x000000070a037211 */ /* 0x000fe200078e10ff */
[----:B-1----:R-:W-:-:S04]  /*0230*/  IMAD.IADD R10, R5, 0x1, R10 ;  /* 0x00000001050a7824 */ /* 0x002fc800078e020a */
[----:B------:R2:W-:Y:S01]  /*0240*/  STS [R3], RZ ;  /* 0x000000ff03007388 */ /* 0x0005e20000000800 */
[----:B------:R-:W-:-:S13]  /*0250*/  ISETP.GE.AND P0, PT, R10, UR5, PT ;  /* 0x000000050a007c0c */ /* 0x000fda000bf06270 */
[----:B--2---:R-:W-:Y:S05]  /*0260*/  @!P0 BRA `(.L_x_39) ;  /* 0xfffffffc00ec8947 */ /* 0x004fea000383ffff */
.L_x_38:
[----:B------:R-:W-:Y:S05]  /*0270*/  BSYNC.RECONVERGENT B0 ;  /* 0x0000000000007941 */ /* 0x000fea0003800200 */
.L_x_37:
[----:B------:R-:W-:Y:S01]  /*0280*/  SHF.L.U32 R18, R0, 0x2, RZ ;  /* 0x0000000200127819 */ /* 0x000fe200000006ff */
[----:B------:R-:W-:Y:S01]  /*0290*/  BAR.SYNC.DEFER_BLOCKING 0x0 ;  /* 0x0000000000007b1d */ /* 0x000fe20000010000 */
[----:B------:R-:W-:Y:S01]  /*02a0*/  IMAD.MOV.U32 R14, RZ, RZ, RZ ;  /* 0x000000ffff0e7224 */ /* 0x000fe200078e00ff */
[----:B------:R-:W-:Y:S02]  /*02b0*/  CS2R R16, SRZ ;  /* 0x0000000000107805 */ /* 0x000fe4000001ff00 */
[----:B------:R-:W-:Y:S02]  /*02c0*/  ISETP.GE.AND P0, PT, R18, UR5, PT ;  /* 0x0000000512007c0c */ /* 0x000fe4000bf06270 */
[----:B------:R-:W1:Y:S01]  /*02d0*/  LDCU UR8, c[0x0][0x3a0] ;  /* 0x00007400ff0877ac */ /* 0x000e620008000800 */
[----:B------:R-:W-:Y:S10]  /*02e0*/  BSSY.RECONVERGENT B0, `(.L_x_40) ;  /* 0x0000026000007945 */ /* 0x000ff40003800200 */
[----:B------:R-:W-:Y:S05]  /*02f0*/  @P0 BRA `(.L_x_41) ;  /* 0x0000000000900947 */ /* 0x000fea0003800000 */
[----:B------:R-:W2:Y:S01]  /*0300*/  LDC R3, c[0x0][0x360] ;  /* 0x0000d800ff037b82 */ /* 0x000ea20000000800 */
[----:B------:R-:W-:Y:S01]  /*0310*/  HFMA2 R14, -RZ, RZ, 0, 0 ;  /* 0x00000000ff0e7431 */ /* 0x000fe200000001ff */
[----:B------:R-:W-:-:S06]  /*0320*/  CS2R R16, SRZ ;  /* 0x0000000000107805 */ /* 0x000fcc000001ff00 */
[----:B------:R-:W3:Y:S08]  /*0330*/  LDC R15, c[0x0][0x398] ;  /* 0x0000e600ff0f7b82 */ /* 0x000ef00000000800 */
[----:B------:R-:W4:Y:S02]  /*0340*/  LDC.64 R12, c[0x0][0x388] ;  /* 0x0000e200ff0c7b82 */ /* 0x000f240000000a00 */
.L_x_44:
[----:B0-----:R-:W-:Y:S01]  /*0350*/  VIADD R4, R18, 0x4 ;  /* 0x0000000412047836 */ /* 0x001fe20000000000 */
[----:B------:R-:W-:Y:S04]  /*0360*/  BSSY.RECONVERGENT B1, `(.L_x_42) ;  /* 0x000001a000017945 */ /* 0x000fe80003800200 */
[----:B---3--:R-:W-:-:S13]  /*0370*/  ISETP.GT.AND P0, PT, R4, R15, PT ;  /* 0x0000000f0400720c */ /* 0x008fda0003f04270 */
[----:B------:R-:W-:Y:S05]  /*0380*/  @P0 BRA `(.L_x_43) ;  /* 0x00000000005c0947 */ /* 0x000fea0003800000 */
[----:B------:R-:W-:-:S04]  /*0390*/  IMAD R5, R2, R15, R18 ;  /* 0x0000000f02057224 */ /* 0x000fc800078e0212 */
[----:B----4-:R-:W-:-:S06]  /*03a0*/  IMAD.WIDE R4, R5, 0x4, R12 ;  /* 0x0000000405047825 */ /* 0x010fcc00078e020c */
[----:B------:R-:W3:Y:S01]  /*03b0*/  LDG.E.128.CONSTANT R4, desc[UR6][R4.64] ;  /* 0x0000000604047981 */ /* 0x000ee2000c1e9d00 */
[----:B------:R-:W0:Y:S01]  /*03c0*/  S2UR UR5, SR_CgaCtaId ;  /* 0x00000000000579c3 */ /* 0x000e220000008800 */
[----:B------:R-:W-:Y:S02]  /*03d0*/  UMOV UR4, 0x400 ;  /* 0x0000040000047882 */ /* 0x000fe40000000000 */
[----:B0-----:R-:W-:-:S06]  /*03e0*/  ULEA UR4, UR5, UR4, 0x18 ;  /* 0x0000000405047291 */ /* 0x001fcc000f8ec0ff */
[----:B------:R-:W-:-:S06]  /*03f0*/  LEA R8, R18, UR4, 0x2 ;  /* 0x0000000412087c11 */ /* 0x000fcc000f8e10ff */
[----:B------:R-:W0:Y:S02]  /*0400*/  LDS.128 R8, [R8] ;  /* 0x0000000008087984 */ /* 0x000e240000000c00 */
[----:B0-----:R-:W-:-:S04]  /*0410*/  FMUL R19, R9, R9 ;  /* 0x0000000909137220 */ /* 0x001fc80000400000 */
[----:B------:R-:W-:Y:S01]  /*0420*/  FFMA R19, R8, R8, R19 ;  /* 0x0000000808137223 */ /* 0x000fe20000000013 */
[-C--:B---3--:R-:W-:Y:S01]  /*0430*/  FMUL R21, R5, R5.reuse ;  /* 0x0000000505157220 */ /* 0x088fe20000400000 */
[----:B------:R-:W-:-:S03]  /*0440*/  FMUL R9, R9, R5 ;  /* 0x0000000509097220 */ /* 0x000fc60000400000 */
[-C--:B------:R-:W-:Y:S01]  /*0450*/  FFMA R21, R4, R4.reuse, R21 ;  /* 0x0000000404157223 */ /* 0x080fe20000000015 */
[----:B------:R-:W-:Y:S01]  /*0460*/  FFMA R9, R8, R4, R9 ;  /* 0x0000000408097223 */ /* 0x000fe20000000009 */
[----:B------:R-:W-:Y:S02]  /*0470*/  FFMA R4, R10, R10, R19 ;  /* 0x0000000a0a047223 */ /* 0x000fe40000000013 */
[-C--:B------:R-:W-:Y:S01]  /*0480*/  FFMA R20, R6, R6.reuse, R21 ;  /* 0x0000000606147223 */ /* 0x080fe20000000015 */
[----:B------:R-:W-:Y:S01]  /*0490*/  FFMA R6, R10, R6, R9 ;  /* 0x000000060a067223 */ /* 0x000fe20000000009 */
[----:B------:R-:W-:Y:S02]  /*04a0*/  FFMA R5, R11, R11, R4 ;  /* 0x0000000b0b057223 */ /* 0x000fe40000000004 */
[-C--:B------:R-:W-:Y:S01]  /*04b0*/  FFMA R20, R7, R7.reuse, R20 ;  /* 0x0000000707147223 */ /* 0x080fe20000000014 */
[----:B------:R-:W-:Y:S01]  /*04c0*/  FFMA R7, R11, R7, R6 ;  /* 0x000000070b077223 */ /* 0x000fe20000000006 */
[----:B------:R-:W-:-:S02]  /*04d0*/  FADD R16, R16, R5 ;  /* 0x0000000510107221 */ /* 0x000fc40000000000 */
[----:B------:R-:W-:Y:S01]  /*04e0*/  FADD R17, R17, R20 ;  /* 0x0000001411117221 */ /* 0x000fe20000000000 */
[----:B------:R-:W-:-:S07]  /*04f0*/  FADD R14, R14, R7 ;  /* 0x000000070e0e7221 */ /* 0x000fce0000000000 */
.L_x_43:
[----:B-1----:R-:W-:Y:S05]  /*0500*/  BSYNC.RECONVERGENT B1 ;  /* 0x0000000000017941 */ /* 0x002fea0003800200 */
.L_x_42:
[----:B--2---:R-:W-:-:S04]  /*0510*/  LEA R18, R3, R18, 0x2 ;  /* 0x0000001203127211 */ /* 0x004fc800078e10ff */
[----:B------:R-:W-:-:S13]  /*0520*/  ISETP.GE.AND P0, PT, R18, UR8, PT ;  /* 0x0000000812007c0c */ /* 0x000fda000bf06270 */
[----:B------:R-:W-:Y:S05]  /*0530*/  @!P0 BRA `(.L_x_44) ;  /* 0xfffffffc00848947 */ /* 0x000fea000383ffff */
.L_x_41:
[----:B-1----:R-:W-:Y:S05]  /*0540*/  BSYNC.RECONVERGENT B0 ;  /* 0x0000000000007941 */ /* 0x002fea0003800200 */
.L_x_40:
[----:B------:R-:W1:Y:S01]  /*0550*/  SHFL.DOWN PT, R5, R16, 0x10, 0x1f ;  /* 0x0a001f0010057f89 */ /* 0x000e6200000e0000 */
[----:B------:R-:W-:-:S03]  /*0560*/  LOP3.LUT P0, RZ, R0, 0x1f, RZ, 0xc0, !PT ;  /* 0x0000001f00ff7812 */ /* 0x000fc6000780c0ff */
[----:B------:R-:W2:Y:S04]  /*0570*/  SHFL.DOWN PT, R3, R14, 0x10, 0x1f ;  /* 0x0a001f000e037f89 */ /* 0x000ea800000e0000 */
[----:B0-----:R-:W0:Y:S01]  /*0580*/  SHFL.DOWN PT, R4, R17, 0x10, 0x1f ;  /* 0x0a001f0011047f89 */ /* 0x001e2200000e0000 */
[----:B-1----:R-:W-:Y:S01]  /*0590*/  FADD R6, R5, R16 ;  /* 0x0000001005067221 */ /* 0x002fe20000000000 */
[----:B--2---:R-:W-:-:S04]  /*05a0*/  FADD R3, R3, R14 ;  /* 0x0000000e03037221 */ /* 0x004fc80000000000 */
[----:B------:R-:W1:Y:S01]  /*05b0*/  SHFL.DOWN PT, R5, R6, 0x8, 0x1f ;  /* 0x09001f0006057f89 */ /* 0x000e6200000e0000 */
[----:B0-----:R-:W-:-:S03]  /*05c0*/  FADD R10, R4, R17 ;  /* 0x00000011040a7221 */ /* 0x001fc60000000000 */
[----:B------:R-:W0:Y:S04]  /*05d0*/  SHFL.DOWN PT, R4, R3, 0x8, 0x1f ;  /* 0x09001f0003047f89 */ /* 0x000e2800000e0000 */
[----:B------:R-:W2:Y:S01]  /*05e0*/  SHFL.DOWN PT, R9, R10, 0x8, 0x1f ;  /* 0x09001f000a097f89 */ /* 0x000ea200000e0000 */
[----:B-1----:R-:W-:Y:S01]  /*05f0*/  FADD R7, R6, R5 ;  /* 0x0000000506077221 */ /* 0x002fe20000000000 */
[----:B0-----:R-:W-:-:S04]  /*0600*/  FADD R4, R3, R4 ;  /* 0x0000000403047221 */ /* 0x001fc80000000000 */
[----:B------:R-:W0:Y:S01]  /*0610*/  SHFL.DOWN PT, R8, R7, 0x4, 0x1f ;  /* 0x08801f0007087f89 */ /* 0x000e2200000e0000 */
[----:B--2---:R-:W-:-:S03]  /*0620*/  FADD R11, R10, R9 ;  /* 0x000000090a0b7221 */ /* 0x004fc60000000000 */
[----:B------:R-:W1:Y:S04]  /*0630*/  SHFL.DOWN PT, R5, R4, 0x4, 0x1f ;  /* 0x08801f0004057f89 */ /* 0x000e6800000e0000 */
[----:B----4-:R-:W2:Y:S01]  /*0640*/  SHFL.DOWN PT, R12, R11, 0x4, 0x1f ;  /* 0x08801f000b0c7f89 */ /* 0x010ea200000e0000 */
[----:B0-----:R-:W-:Y:S01]  /*0650*/  FADD R8, R7, R8 ;  /* 0x0000000807087221 */ /* 0x001fe20000000000 */
[----:B-1----:R-:W-:-:S04]  /*0660*/  FADD R5, R4, R5 ;  /* 0x0000000504057221 */ /* 0x002fc80000000000 */
[----:B------:R-:W0:Y:S01]  /*0670*/  SHFL.DOWN PT, R9, R8, 0x2, 0x1f ;  /* 0x08401f0008097f89 */ /* 0x000e2200000e0000 */
[----:B--2---:R-:W-:-:S03]  /*0680*/  FADD R12, R11, R12 ;  /* 0x0000000c0b0c7221 */ /* 0x004fc60000000000 */
[----:B------:R-:W1:Y:S04]  /*0690*/  SHFL.DOWN PT, R6, R5, 0x2, 0x1f ;  /* 0x08401f0005067f89 */ /* 0x000e6800000e0000 */
[----:B------:R-:W2:Y:S01]  /*06a0*/  SHFL.DOWN PT, R3, R12, 0x2, 0x1f ;  /* 0x08401f000c037f89 */ /* 0x000ea200000e0000 */
[----:B0-----:R-:W-:Y:S01]  /*06b0*/  FADD R9, R8, R9 ;  /* 0x0000000908097221 */ /* 0x001fe20000000000 */
[----:B-1----:R-:W-:-:S04]  /*06c0*/  FADD R6, R5, R6 ;  /* 0x0000000605067221 */ /* 0x002fc80000000000 */
[----:B------:R0:W1:Y:S01]  /*06d0*/  SHFL.DOWN PT, R0, R9, 0x1, 0x1f ;  /* 0x08201f0009007f89 */ /* 0x00006200000e0000 */
[----:B--2---:R-:W-:-:S03]  /*06e0*/  FADD R7, R12, R3 ;  /* 0x000000030c077221 */ /* 0x004fc60000000000 */
[----:B------:R0:W2:Y:S04]  /*06f0*/  SHFL.DOWN PT, R3, R6, 0x1, 0x1f ;  /* 0x08201f0006037f89 */ /* 0x0000a800000e0000 */
[----:B------:R0:W3:Y:S01]  /*0700*/  SHFL.DOWN PT, R8, R7, 0x1, 0x1f ;  /* 0x08201f0007087f89 */ /* 0x0000e200000e0000 */
[----:B------:R-:W-:Y:S05]  /*0710*/  @P0 EXIT ;  /* 0x000000000000094d */ /* 0x000fea0003800000 */
[----:B------:R-:W4:Y:S01]  /*0720*/  LDC.64 R4, c[0x0][0x390] ;  /* 0x0000e400ff047b82 */ /* 0x000f220000000a00 */
[----:B01----:R-:W-:Y:S01]  /*0730*/  FADD R9, R9, R0 ;  /* 0x0000000009097221 */ /* 0x003fe20000000000 */
[----:B------:R-:W-:Y:S03]  /*0740*/  BSSY.RECONVERGENT B0, `(.L_x_45) ;  /* 0x0000011000007945 */ /* 0x000fe60003800200 */
[----:B------:R-:W-:Y:S01]  /*0750*/  VIADD R0, R9, 0xf3000000 ;  /* 0xf300000009007836 */ /* 0x000fe20000000000 */
[----:B------:R0:W1:Y:S04]  /*0760*/  MUFU.RSQ R10, R9 ;  /* 0x00000009000a7308 */ /* 0x0000680000001400 */
[----:B------:R-:W-:Y:S01]  /*0770*/  ISETP.GT.U32.AND P0, PT, R0, 0x727fffff, PT ;  /* 0x727fffff0000780c */ /* 0x000fe20003f04070 */
[----:B--2---:R-:W-:Y:S01]  /*0780*/  FADD R0, R6, R3 ;  /* 0x0000000306007221 */ /* 0x004fe20000000000 */
[----:B---3--:R-:W-:Y:S01]  /*0790*/  FADD R3, R7, R8 ;  /* 0x0000000807037221 */ /* 0x008fe20000000000 */
[----:B----4-:R-:W-:-:S10]  /*07a0*/  IMAD.WIDE.U32 R4, R2, 0x4, R4 ;  /* 0x0000000402047825 */ /* 0x010fd400078e0004 */
[----:B01----:R-:W-:Y:S05]  /*07b0*/  @!P0 BRA `(.L_x_46) ;  /* 0x0000000000148947 */ /* 0x003fea0003800000 */
[----:B------:R-:W-:Y:S02]  /*07c0*/  MOV R2, R9 ;  /* 0x0000000900027202 */ /* 0x000fe40000000f00 */
[----:B------:R-:W-:-:S07]  /*07d0*/  MOV R12, 0x7f0 ;  /* 0x000007f0000c7802 */ /* 0x000fce0000000f00 */
[----:B------:R-:W-:Y:S05]  /*07e0*/  CALL.REL.NOINC `($__internal_2_$__cuda_sm20_sqrt_rn_f32_slowpath) ;  /* 0x0000000000987944 */ /* 0x000fea0003c00000 */
[----:B------:R-:W-:Y:S01]  /*07f0*/  IMAD.MOV.U32 R8, RZ, RZ, R2 ;  /* 0x000000ffff087224 */ /* 0x000fe200078e0002 */
[----:B------:R-:W-:Y:S06]  /*0800*/  BRA `(.L_x_47) ;  /* 0x0000000000107947 */ /* 0x000fec0003800000 */
.L_x_46:
[----:B------:R-:W-:Y:S01]  /*0810*/  FMUL.FTZ R8, R9, R10 ;  /* 0x0000000a09087220 */ /* 0x000fe20000410000 */
[----:B------:R-:W-:-:S03]  /*0820*/  FMUL.FTZ R2, R10, 0.5 ;  /* 0x3f0000000a027820 */ /* 0x000fc60000410000 */
[----:B------:R-:W-:-:S04]  /*0830*/  FFMA R7, -R8, R8, R9 ;  /* 0x0000000808077223 */ /* 0x000fc80000000109 */
[----:B------:R-:W-:-:S07]  /*0840*/  FFMA R8, R7, R2, R8 ;  /* 0x0000000207087223 */ /* 0x000fce0000000008 */
.L_x_47:
[----:B------:R-:W-:Y:S05]  /*0850*/  BSYNC.RECONVERGENT B0 ;  /* 0x0000000000007941 */ /* 0x000fea0003800200 */
.L_x_45:
[----:B------:R-:W-:Y:S01]  /*0860*/  IADD3 R2, PT, PT, R3, -0xd000000, RZ ;  /* 0xf300000003027810 */ /* 0x000fe20007ffe0ff */
[----:B------:R0:W1:Y:S01]  /*0870*/  MUFU.RSQ R6, R3 ;  /* 0x0000000300067308 */ /* 0x0000620000001400 */
[----:B------:R-:W-:Y:S02]  /*0880*/  BSSY.RECONVERGENT B0, `(.L_x_48) ;  /* 0x000000c000007945 */ /* 0x000fe40003800200 */
[----:B------:R-:W-:-:S13]  /*0890*/  ISETP.GT.U32.AND P0, PT, R2, 0x727fffff, PT ;  /* 0x727fffff0200780c */ /* 0x000fda0003f04070 */
[----:B0-----:R-:W-:Y:S05]  /*08a0*/  @!P0 BRA `(.L_x_49) ;  /* 0x0000000000148947 */ /* 0x001fea0003800000 */
[----:B------:R-:W-:Y:S01]  /*08b0*/  IMAD.MOV.U32 R2, RZ, RZ, R3 ;  /* 0x000000ffff027224 */ /* 0x000fe200078e0003 */
[----:B------:R-:W-:-:S07]  /*08c0*/  MOV R12, 0x8e0 ;  /* 0x000008e0000c7802 */ /* 0x000fce0000000f00 */
[----:B-1----:R-:W-:Y:S05]  /*08d0*/  CALL.REL.NOINC `($__internal_2_$__cuda_sm20_sqrt_rn_f32_slowpath) ;  /* 0x00000000005c7944 */ /* 0x002fea0003c00000 */
[----:B------:R-:W-:Y:S01]  /*08e0*/  MOV R3, R2 ;  /* 0x0000000200037202 */ /* 0x000fe20000000f00 */
[----:B------:R-:W-:Y:S06]  /*08f0*/  BRA `(.L_x_50) ;  /* 0x0000000000107947 */ /* 0x000fec0003800000 */
.L_x_49:
[----:B-1----:R-:W-:Y:S01]  /*0900*/  FMUL.FTZ R2, R3, R6 ;  /* 0x0000000603027220 */ /* 0x002fe20000410000 */
[----:B------:R-:W-:-:S03]  /*0910*/  FMUL.FTZ R6, R6, 0.5 ;  /* 0x3f00000006067820 */ /* 0x000fc60000410000 */
[----:B------:R-:W-:-:S04]  /*0920*/  FFMA R3, -R2, R2, R3 ;  /* 0x0000000202037223 */ /* 0x000fc80000000103 */
[----:B------:R-:W-:-:S07]  /*0930*/  FFMA R3, R3, R6, R2 ;  /* 0x0000000603037223 */ /* 0x000fce0000000002 */
.L_x_50:
[----:B------:R-:W-:Y:S05]  /*0940*/  BSYNC.RECONVERGENT B0 ;  /* 0x0000000000007941 */ /* 0x000fea0003800200 */
.L_x_48:
        /* <DEDUP_REMOVED lines=10> */
[----:B------:R-:W-:-:S07]  /*09f0*/  MOV R2, 0xa10 ;  /* 0x00000a1000027802 */ /* 0x000fce0000000f00 */
[----:B------:R-:W-:Y:S05]  /*0a00*/  CALL.REL.NOINC `($__internal_3_$__cuda_sm3x_div_rn_noftz_f32_slowpath) ;  /* 0x00000000006c7944 */ /* 0x000fea0003c00000 */
[----:B------:R-:W-:-:S07]  /*0a10*/  IMAD.MOV.U32 R3, RZ, RZ, R0 ;  /* 0x000000ffff037224 */ /* 0x000fce00078e0000 */
.L_x_52:
[----:B------:R-:W-:Y:S05]  /*0a20*/  BSYNC.RECONVERGENT B0 ;  /* 0x0000000000007941 */ /* 0x000fea0003800200 */
.L_x_51:
[----:B------:R-:W-:Y:S01]  /*0a30*/  REDG.E.ADD.F32.FTZ.RN.STRONG.GPU desc[UR6][R4.64], R3 ;  /* 0x00000003040079a6 */ /* 0x000fe2000c12f306 */
[----:B------:R-:W-:Y:S05]  /*0a40*/  EXIT ;  /* 0x000000000000794d */ /* 0x000fea0003800000 */
        .weak           $__internal_2_$__cuda_sm20_sqrt_rn_f32_slowpath
        .type           $__internal_2_$__cuda_sm20_sqrt_rn_f32_slowpath,@function
        .size           $__internal_2_$__cuda_sm20_sqrt_rn_f32_slowpath,($__internal_3_$__cuda_sm3x_div_rn_noftz_f32_slowpath - $__internal_2_$__cuda_sm20_sqrt_rn_f32_slowpath)
$__internal_2_$__cuda_sm20_sqrt_rn_f32_slowpath:
[----:B------:R-:W-:-:S13]  /*0a50*/  LOP3.LUT P0, RZ, R2, 0x7fffffff, RZ, 0xc0, !PT ;  /* 0x7fffffff02ff7812 */ /* 0x000fda000780c0ff */
[----:B------:R-:W-:Y:S01]  /*0a60*/  @!P0 MOV R6, R2 ;  /* 0x0000000200068202 */ /* 0x000fe20000000f00 */
[----:B------:R-:W-:Y:S06]  /*0a70*/  @!P0 BRA `(.L_x_53) ;  /* 0x0000000000408947 */ /* 0x000fec0003800000 */
[----:B------:R-:W-:-:S13]  /*0a80*/  FSETP.GEU.FTZ.AND P0, PT, R2, RZ, PT ;  /* 0x000000ff0200720b */ /* 0x000fda0003f1e000 */
[----:B------:R-:W-:Y:S01]  /*0a90*/  @!P0 IMAD.MOV.U32 R6, RZ, RZ, 0x7fffffff ;  /* 0x7fffffffff068424 */ /* 0x000fe200078e00ff */
        /* <DEDUP_REMOVED lines=14> */
.L_x_53:
[----:B------:R-:W-:Y:S01]  /*0b80*/  IMAD.MOV.U32 R2, RZ, RZ, R6 ;  /* 0x000000ffff027224 */ /* 0x000fe200078e0006 */
[----:B------:R-:W-:Y:S01]  /*0b90*/  MOV R6, R12 ;  /* 0x0000000c00067202 */ /* 0x000fe20000000f00 */
[----:B------:R-:W-:-:S04]  /*0ba0*/  IMAD.MOV.U32 R7, RZ, RZ, 0x0 ;  /* 0x00000000ff077424 */ /* 0x000fc800078e00ff */
[----:B------:R-:W-:Y:S05]  /*0bb0*/  RET.REL.NODEC R6 `(_Z22fast_cosine_similarityPKfS0_Pfiii) ;  /* 0xfffffff406107950 */ /* 0x000fea0003c3ffff */
        .weak           $__internal_3_$__cuda_sm3x_div_rn_noftz_f32_slowpath
        .type           $__internal_3_$__cuda_sm3x_div_rn_noftz_f32_slowpath,@function
        .size           $__internal_3_$__cuda_sm3x_div_rn_noftz_f32_slowpath,(.L_x_69 - $__internal_3_$__cuda_sm3x_div_rn_noftz_f32_slowpath)
$__internal_3_$__cuda_sm3x_div_rn_noftz_f32_slowpath:
[----:B------:R-:W-:Y:S01]  /*0bc0*/  SHF.R.U32.HI R6, RZ, 0x17, R7 ;  /* 0x00000017ff067819 */ /* 0x000fe20000011607 */
[----:B------:R-:W-:Y:S01]  /*0bd0*/  BSSY.RECONVERGENT B1, `(.L_x_54) ;  /* 0x0000064000017945 */ /* 0x000fe20003800200 */
[----:B------:R-:W-:Y:S02]  /*0be0*/  SHF.R.U32.HI R3, RZ, 0x17, R0 ;  /* 0x00000017ff037819 */ /* 0x000fe40000011600 */
[----:B------:R-:W-:Y:S02]  /*0bf0*/  LOP3.LUT R12, R6, 0xff, RZ, 0xc0, !PT ;  /* 0x000000ff060c7812 */ /* 0x000fe400078ec0ff */
[----:B------:R-:W-:Y:S02]  /*0c00*/  LOP3.LUT R10, R3, 0xff, RZ, 0xc0, !PT ;  /* 0x000000ff030a7812 */ /* 0x000fe400078ec0ff */
[----:B------:R-:W-:Y:S02]  /*0c10*/  IADD3 R11, PT, PT, R12, -0x1, RZ ;  /* 0xffffffff0c0b7810 */ /* 0x000fe40007ffe0ff */
[----:B------:R-:W-:Y:S01]  /*0c20*/  MOV R6, R0 ;  /* 0x0000000000067202 */ /* 0x000fe20000000f00 */
[----:B------:R-:W-:Y:S01]  /*0c30*/  VIADD R9, R10, 0xffffffff ;  /* 0xffffffff0a097836 */ /* 0x000fe20000000000 */
[----:B------:R-:W-:-:S04]  /*0c40*/  ISETP.GT.U32.AND P0, PT, R11, 0xfd, PT ;  /* 0x000000fd0b00780c */ /* 0x000fc80003f04070 */
[----:B------:R-:W-:-:S13]  /*0c50*/  ISETP.GT.U32.OR P0, PT, R9, 0xfd, P0 ;  /* 0x000000fd0900780c */ /* 0x000fda0000704470 */
[----:B------:R-:W-:Y:S01]  /*0c60*/  @!P0 IMAD.MOV.U32 R8, RZ, RZ, RZ ;  /* 0x000000ffff088224 */ /* 0x000fe200078e00ff */
        /* <DEDUP_REMOVED lines=20> */
[----:B------:R-:W-:Y:S01]  /*0db0*/  @P0 IMAD.MOV.U32 R8, RZ, RZ, RZ ;  /* 0x000000ffff080224 */ /* 0x000fe200078e00ff */
[----:B------:R-:W-:Y:S01]  /*0dc0*/  @!P0 MOV R8, 0xffffffc0 ;  /* 0xffffffc000088802 */ /* 0x000fe20000000f00 */
[----:B------:R-:W-:Y:S01]  /*0dd0*/  @!P0 FFMA R6, R0, 1.84467440737095516160e+19, RZ ;  /* 0x5f80000000068823 */ /* 0x000fe200000000ff */
[----:B------:R-:W-:-:S03]  /*0de0*/  @!P1 FFMA R7, R3, 1.84467440737095516160e+19, RZ ;  /* 0x5f80000003079823 */ /* 0x000fc600000000ff */
[----:B------:R-:W-:-:S07]  /*0df0*/  @!P1 VIADD R8, R8, 0x40 ;  /* 0x0000004008089836 */ /* 0x000fce0000000000 */
.L_x_55:
[----:B------:R-:W-:Y:S01]  /*0e00*/  LEA R0, R12, 0xc0800000, 0x17 ;  /* 0xc08000000c007811 */ /* 0x000fe200078eb8ff */
[----:B------:R-:W-:Y:S01]  /*0e10*/  VIADD R3, R10, 0xffffff81 ;  /* 0xffffff810a037836 */ /* 0x000fe20000000000 */
[----:B------:R-:W-:Y:S02]  /*0e20*/  BSSY.RECONVERGENT B2, `(.L_x_60) ;  /* 0x0000035000027945 */ /* 0x000fe40003800200 */
[----:B------:R-:W-:Y:S01]  /*0e30*/  IADD3 R7, PT, PT, -R0, R7, RZ ;  /* 0x0000000700077210 */ /* 0x000fe20007ffe1ff */
[----:B------:R-:W-:-:S03]  /*0e40*/  IMAD R0, R3, -0x800000, R6 ;  /* 0xff80000003007824 */ /* 0x000fc600078e0206 */
[----:B------:R0:W1:Y:S01]  /*0e50*/  MUFU.RCP R9, R7 ;  /* 0x0000000700097308 */ /* 0x0000620000001000 */
[----:B------:R-:W-:Y:S01]  /*0e60*/  FADD.FTZ R11, -R7, -RZ ;  /* 0x800000ff070b7221 */ /* 0x000fe20000010100 */
[----:B0-----:R-:W-:-:S04]  /*0e70*/  IADD3 R7, PT, PT, R3, 0x7f, -R12 ;  /* 0x0000007f03077810 */ /* 0x001fc80007ffe80c */
[----:B------:R-:W-:Y:S01]  /*0e80*/  IADD3 R7, PT, PT, R7, R8, RZ ;  /* 0x0000000807077210 */ /* 0x000fe20007ffe0ff */
[----:B-1----:R-:W-:-:S04]  /*0e90*/  FFMA R10, R9, R11, 1 ;  /* 0x3f800000090a7423 */ /* 0x002fc8000000000b */
[----:B------:R-:W-:-:S04]  /*0ea0*/  FFMA R13, R9, R10, R9 ;  /* 0x0000000a090d7223 */ /* 0x000fc80000000009 */
[----:B------:R-:W-:-:S04]  /*0eb0*/  FFMA R6, R0, R13, RZ ;  /* 0x0000000d00067223 */ /* 0x000fc800000000ff */
[----:B------:R-:W-:-:S04]  /*0ec0*/  FFMA R9, R11, R6, R0 ;  /* 0x000000060b097223 */ /* 0x000fc80000000000 */
[----:B------:R-:W-:-:S04]  /*0ed0*/  FFMA R6, R13, R9, R6 ;  /* 0x000000090d067223 */ /* 0x000fc80000000006 */
[----:B------:R-:W-:-:S04]  /*0ee0*/  FFMA R11, R11, R6, R0 ;  /* 0x000000060b0b7223 */ /* 0x000fc80000000000 */
[----:B------:R-:W-:-:S05]  /*0ef0*/  FFMA R0, R13, R11, R6 ;  /* 0x0000000b0d007223 */ /* 0x000fca0000000006 */
[----:B------:R-:W-:-:S04]  /*0f00*/  SHF.R.U32.HI R3, RZ, 0x17, R0 ;  /* 0x00000017ff037819 */ /* 0x000fc80000011600 */
[----:B------:R-:W-:-:S05]  /*0f10*/  LOP3.LUT R3, R3, 0xff, RZ, 0xc0, !PT ;  /* 0x000000ff03037812 */ /* 0x000fca00078ec0ff */
[----:B------:R-:W-:-:S05]  /*0f20*/  IMAD.IADD R9, R3, 0x1, R7 ;  /* 0x0000000103097824 */ /* 0x000fca00078e0207 */
        /* <DEDUP_REMOVED lines=10> */
[-CC-:B------:R-:W-:Y:S01]  /*0fd0*/  FFMA.RZ R3, R13, R11.reuse, R6.reuse ;  /* 0x0000000b0d037223 */ /* 0x180fe2000000c006 */
[C---:B------:R-:W-:Y:S01]  /*0fe0*/  VIADD R8, R9.reuse, 0x20 ;  /* 0x0000002009087836 */ /* 0x040fe20000000000 */
[C---:B------:R-:W-:Y:S02]  /*0ff0*/  ISETP.NE.AND P2, PT, R9.reuse, RZ, PT ;  /* 0x000000ff0900720c */ /* 0x040fe40003f45270 */
[----:B------:R-:W-:Y:S02]  /*1000*/  ISETP.NE.AND P1, PT, R9, RZ, PT ;  /* 0x000000ff0900720c */ /* 0x000fe40003f25270 */
[----:B------:R-:W-:Y:S01]  /*1010*/  LOP3.LUT R7, R3, 0x7fffff, RZ, 0xc0, !PT ;  /* 0x007fffff03077812 */ /* 0x000fe200078ec0ff */
[CCC-:B------:R-:W-:Y:S01]  /*1020*/  FFMA.RP R3, R13.reuse, R11.reuse, R6.reuse ;  /* 0x0000000b0d037223 */ /* 0x1c0fe20000008006 */
[----:B------:R-:W-:Y:S01]  /*1030*/  FFMA.RM R6, R13, R11, R6 ;  /* 0x0000000b0d067223 */ /* 0x000fe20000004006 */
[----:B------:R-:W-:Y:S02]  /*1040*/  IADD3 R9, PT, PT, -R9, RZ, RZ ;  /* 0x000000ff09097210 */ /* 0x000fe40007ffe1ff */
[----:B------:R-:W-:-:S02]  /*1050*/  LOP3.LUT R7, R7, 0x800000, RZ, 0xfc, !PT ;  /* 0x0080000007077812 */ /* 0x000fc400078efcff */
[----:B------:R-:W-:Y:S02]  /*1060*/  FSETP.NEU.FTZ.AND P0, PT, R3, R6, PT ;  /* 0x000000060300720b */ /* 0x000fe40003f1d000 */
[----:B------:R-:W-:Y:S02]  /*1070*/  SHF.L.U32 R8, R7, R8, RZ ;  /* 0x0000000807087219 */ /* 0x000fe400000006ff */
[----:B------:R-:W-:Y:S02]  /*1080*/  SEL R6, R9, RZ, P2 ;  /* 0x000000ff09067207 */ /* 0x000fe40001000000 */
[----:B------:R-:W-:Y:S02]  /*1090*/  ISETP.NE.AND P1, PT, R8, RZ, P1 ;  /* 0x000000ff0800720c */ /* 0x000fe40000f25270 */
[----:B------:R-:W-:Y:S02]  /*10a0*/  SHF.R.U32.HI R6, RZ, R6, R7 ;  /* 0x00000006ff067219 */ /* 0x000fe40000011607 */
[----:B------:R-:W-:-:S02]  /*10b0*/  PLOP3.LUT P0, PT, P0, P1, PT, 0xf8, 0x8f ;  /* 0x00000000008f781c */ /* 0x000fc40000703f70 */
[----:B------:R-:W-:Y:S02]  /*10c0*/  SHF.R.U32.HI R8, RZ, 0x1, R6 ;  /* 0x00000001ff087819 */ /* 0x000fe40000011606 */
[----:B------:R-:W-:-:S04]  /*10d0*/  SEL R3, RZ, 0x1, !P0 ;  /* 0x00000001ff037807 */ /* 0x000fc80004000000 */
[----:B------:R-:W-:-:S04]  /*10e0*/  LOP3.LUT R3, R3, 0x1, R8, 0xf8, !PT ;  /* 0x0000000103037812 */ /* 0x000fc800078ef808 */
[----:B------:R-:W-:-:S05]  /*10f0*/  LOP3.LUT R3, R3, R6, RZ, 0xc0, !PT ;  /* 0x0000000603037212 */ /* 0x000fca00078ec0ff */
[----:B------:R-:W-:-:S05]  /*1100*/  IMAD.IADD R3, R8, 0x1, R3 ;  /* 0x0000000108037824 */ /* 0x000fca00078e0203 */
[----:B------:R-:W-:Y:S01]  /*1110*/  LOP3.LUT R0, R3, R0, RZ, 0xfc, !PT ;  /* 0x0000000003007212 */ /* 0x000fe200078efcff */
[----:B------:R-:W-:Y:S06]  /*1120*/  BRA `(.L_x_63) ;  /* 0x0000000000107947 */ /* 0x000fec0003800000 */
.L_x_62:
[----:B------:R-:W-:-:S04]  /*1130*/  LOP3.LUT R0, R0, 0x80000000, RZ, 0xc0, !PT ;  /* 0x8000000000007812 */ /* 0x000fc800078ec0ff */
[----:B------:R-:W-:Y:S01]  /*1140*/  LOP3.LUT R0, R0, 0x7f800000, RZ, 0xfc, !PT ;  /* 0x7f80000000007812 */ /* 0x000fe200078efcff */
[----:B------:R-:W-:Y:S06]  /*1150*/  BRA `(.L_x_63) ;  /* 0x0000000000047947 */ /* 0x000fec0003800000 */
.L_x_61:
[----:B------:R-:W-:-:S07]  /*1160*/  LEA R0, R7, R0, 0x17 ;  /* 0x0000000007007211 */ /* 0x000fce00078eb8ff */
.L_x_63:
[----:B------:R-:W-:Y:S05]  /*1170*/  BSYNC.RECONVERGENT B2 ;  /* 0x0000000000027941 */ /* 0x000fea0003800200 */
.L_x_60:
[----:B------:R-:W-:Y:S05]  /*1180*/  BRA `(.L_x_64) ;  /* 0x0000000000207947 */ /* 0x000fea0003800000 */
.L_x_59:
[----:B------:R-:W-:-:S04]  /*1190*/  LOP3.LUT R0, R7, 0x80000000, R6, 0x48, !PT ;  /* 0x8000000007007812 */ /* 0x000fc800078e4806 */
[----:B------:R-:W-:Y:S01]  /*11a0*/  LOP3.LUT R0, R0, 0x7f800000, RZ, 0xfc, !PT ;  /* 0x7f80000000007812 */ /* 0x000fe200078efcff */
[----:B------:R-:W-:Y:S06]  /*11b0*/  BRA `(.L_x_64) ;  /* 0x0000000000147947 */ /* 0x000fec0003800000 */
.L_x_58:
[----:B------:R-:W-:Y:S01]  /*11c0*/  LOP3.LUT R0, R7, 0x80000000, R6, 0x48, !PT ;  /* 0x8000000007007812 */ /* 0x000fe200078e4806 */
[----:B------:R-:W-:Y:S06]  /*11d0*/  BRA `(.L_x_64) ;  /* 0x00000000000c7947 */ /* 0x000fec0003800000 */
.L_x_57:
[----:B------:R-:W0:Y:S01]  /*11e0*/  MUFU.RSQ R0, -QNAN ;  /* 0xffc0000000007908 */ /* 0x000e220000001400 */
[----:B------:R-:W-:Y:S05]  /*11f0*/  BRA `(.L_x_64) ;  /* 0x0000000000047947 */ /* 0x000fea0003800000 */
.L_x_56:
[----:B------:R-:W-:-:S07]  /*1200*/  FADD.FTZ R0, R0, R3 ;  /* 0x0000000300007221 */ /* 0x000fce0000010000 */
.L_x_64:
[----:B------:R-:W-:Y:S05]  /*1210*/  BSYNC.RECONVERGENT B1 ;  /* 0x0000000000017941 */ /* 0x000fea0003800200 */
.L_x_54:
[----:B------:R-:W-:-:S04]  /*1220*/  IMAD.MOV.U32 R3, RZ, RZ, 0x0 ;  /* 0x00000000ff037424 */ /* 0x000fc800078e00ff */
[----:B0-----:R-:W-:Y:S05]  /*1230*/  RET.REL.NODEC R2 `(_Z22fast_cosine_similarityPKfS0_Pfiii) ;  /* 0xffffffec02707950 */ /* 0x001fea0003c3ffff */
.L_x_65:
        /* <DEDUP_REMOVED lines=12> */
.L_x_69:


//--------------------- .nv.shared._ZN3cub18CUB_300001_SM_10006detail11EmptyKernelIvEEvv --------------------------
	.section	.nv.shared._ZN3cub18CUB_300001_SM_10006detail11EmptyKernelIvEEvv,"aw",@nobits
	.sectionflags	@""
	.align	16
	.zero		1024


//--------------------- .nv.shared.reserved.0     --------------------------
	.section	.nv.shared.reserved.0,"aw",@nobits
	.weak		__nv_reservedSMEM_offset_0_alias
	.size		__nv_reservedSMEM_offset_0_alias, 0, 64
	.other		__nv_reservedSMEM_offset_0_alias,@"STO_CUDA_RESERVED_SHARED STV_DEFAULT"
__nv_reservedSMEM_offset_0_alias:
	.zero		0
	.zero		64


//--------------------- .nv.global                --------------------------
	.section	.nv.global,"aw",@nobits
.nv.global:
	.type		_ZN34_INTERNAL_84db3994_4_k_cu_f419b17b6thrust24THRUST_300001_SM_1000_NS12placeholders2_5E,@object
	.size		_ZN34_INTERNAL_84db3994_4_k_cu_f419b17b6thrust24THRUST_300001_SM_1000_NS12placeholders2_5E,(_ZN34_INTERNAL_84db3994_4_k_cu_f419b17b4cuda3std3__45__cpo6cbeginE - _ZN34_INTERNAL_84db3994_4_k_cu_f419b17b6thrust24THRUST_300001_SM_1000_NS12placeholders2_5E)
_ZN34_INTERNAL_84db3994_4_k_cu_f419b17b6thrust24THRUST_300001_SM_1000_NS12placeholders2_5E:
	.zero		1
	.type		_ZN34_INTERNAL_84db3994_4_k_cu_f419b17b4cuda3std3__45__cpo6cbeginE,@object
	.size		_ZN34_INTERNAL_84db3994_4_k_cu_f419b17b4cuda3std3__45__cpo6cbeginE,(_ZN34_INTERNAL_84db3994_4_k_cu_f419b17b4cuda3std6ranges3__45__cpo6cbeginE - _ZN34_INTERNAL_84db3994_4_k_cu_f419b17b4cuda3std3__45__cpo6cbeginE)
_ZN34_INTERNAL_84db3994_4_k_cu_f419b17b4cuda3std3__45__cpo6cbeginE:
	.zero		1
	.type		_ZN34_INTERNAL_84db3994_4_k_cu_f419b17b4cuda3std6ranges3__45__cpo6cbeginE,@object
	.size		_ZN34_INTERNAL_84db3994_4_k_cu_f419b17b4cuda3std6ranges3__45__cpo6cbeginE,(_ZN34_INTERNAL_84db3994_4_k_cu_f419b17b4cuda3std3__48in_placeE - _ZN34_INTERNAL_84db3994_4_k_cu_f419b17b4cuda3std6ranges3__45__cpo6cbeginE)
_ZN34_INTERNAL_84db3994_4_k_cu_f419b17b4cuda3std6ranges3__45__cpo6cbeginE:
	.zero		1
	.type		_ZN34_INTERNAL_84db3994_4_k_cu_f419b17b4cuda3std3__48in_placeE,@object
	.size		_ZN34_INTERNAL_84db3994_4_k_cu_f419b17b4cuda3std3__48in_placeE,(_ZN34_INTERNAL_84db3994_4_k_cu_f419b17b4cuda3std6ranges3__45__cpo4sizeE - _ZN34_INTERNAL_84db3994_4_k_cu_f419b17b4cuda3std3__48in_placeE)
_ZN34_INTERNAL_84db3994_4_k_cu_f419b17b4cuda3std3__48in_placeE:
	.zero		1
	.type		_ZN34_INTERNAL_84db3994_4_k_cu_f419b17b4cuda3std6ranges3__45__cpo4sizeE,@object
	.size		_ZN34_INTERNAL_84db3994_4_k_cu_f419b17b4cuda3std6ranges3__45__cpo4sizeE,(_ZN34_INTERNAL_84db3994_4_k_cu_f419b17b6thrust24THRUST_300001_SM_1000_NS12placeholders2_9E - _ZN34_INTERNAL_84db3994_4_k_cu_f419b17b4cuda3std6ranges3__45__cpo4sizeE)
_ZN34_INTERNAL_84db3994_4_k_cu_f419b17b4cuda3std6ranges3__45__cpo4sizeE:
	.zero		1
	.type		_ZN34_INTERNAL_84db3994_4_k_cu_f419b17b6thrust24THRUST_300001_SM_1000_NS12placeholders2_9E,@object
	.size		_ZN34_INTERNAL_84db3994_4_k_cu_f419b17b6thrust24THRUST_300001_SM_1000_NS12placeholders2_9E,(_ZN34_INTERNAL_84db3994_4_k_cu_f419b17b4cuda3std3__45__cpo7crbeginE - _ZN34_INTERNAL_84db3994_4_k_cu_f419b17b6thrust24THRUST_300001_SM_1000_NS12placeholders2_9E)
_ZN34_INTERNAL_84db3994_4_k_cu_f419b17b6thrust24THRUST_300001_SM_1000_NS12placeholders2_9E:
	.zero		1
	.type		_ZN34_INTERNAL_84db3994_4_k_cu_f419b17b4cuda3std3__45__cpo7crbeginE,@object
	.size		_ZN34_INTERNAL_84db3994_4_k_cu_f419b17b4cuda3std3__45__cpo7crbeginE,(_ZN34_INTERNAL_84db3994_4_k_cu_f419b17b4cuda3std6ranges3__45__cpo4nextE - _ZN34_INTERNAL_84db3994_4_k_cu_f419b17b4cuda3std3__45__cpo7crbeginE)
_ZN34_INTERNAL_84db3994_4_k_cu_f419b17b4cuda3std3__45__cpo7crbeginE:
	.zero		1
	.type		_ZN34_INTERNAL_84db3994_4_k_cu_f419b17b4cuda3std6ranges3__45__cpo4nextE,@object
	.size		_ZN34_INTERNAL_84db3994_4_k_cu_f419b17b4cuda3std6ranges3__45__cpo4nextE,(_ZN34_INTERNAL_84db3994_4_k_cu_f419b17b4cuda3std6ranges3__45__cpo4swapE - _ZN34_INTERNAL_84db3994_4_k_cu_f419b17b4cuda3std6ranges3__45__cpo4nextE)
_ZN34_INTERNAL_84db3994_4_k_cu_f419b17b4cuda3std6ranges3__45__cpo4nextE:
	.zero		1
	.type		_ZN34_INTERNAL_84db3994_4_k_cu_f419b17b4cuda3std6ranges3__45__cpo4swapE,@object
	.size		_ZN34_INTERNAL_84db3994_4_k_cu_f419b17b4cuda3std6ranges3__45__cpo4swapE,(_ZN34_INTERNAL_84db3994_4_k_cu_f419b17b6thrust24THRUST_300001_SM_1000_NS12placeholders2_1E - _ZN34_INTERNAL_84db3994_4_k_cu_f419b17b4cuda3std6ranges3__45__cpo4swapE)
_ZN34_INTERNAL_84db3994_4_k_cu_f419b17b4cuda3std6ranges3__45__cpo4swapE:
	.zero		1
	.type		_ZN34_INTERNAL_84db3994_4_k_cu_f419b17b6thrust24THRUST_300001_SM_1000_NS12placeholders2_1E,@object
	.size		_ZN34_INTERNAL_84db3994_4_k_cu_f419b17b6thrust24THRUST_300001_SM_1000_NS12placeholders2_1E,(_ZN34_INTERNAL_84db3994_4_k_cu_f419b17b6thrust24THRUST_300001_SM_1000_NS12placeholders2_3E - _ZN34_INTERNAL_84db3994_4_k_cu_f419b17b6thrust24THRUST_300001_SM_1000_NS12placeholders2_1E)
_ZN34_INTERNAL_84db3994_4_k_cu_f419b17b6thrust24THRUST_300001_SM_1000_NS12placeholders2_1E:
	.zero		1
	.type		_ZN34_INTERNAL_84db3994_4_k_cu_f419b17b6thrust24THRUST_300001_SM_1000_NS12placeholders2_3E,@object
	.size		_ZN34_INTERNAL_84db3994_4_k_cu_f419b17b6thrust24THRUST_300001_SM_1000_NS12placeholders2_3E,(_ZN34_INTERNAL_84db3994_4_k_cu_f419b17b4cuda3std3__45__cpo5beginE - _ZN34_INTERNAL_84db3994_4_k_cu_f419b17b6thrust24THRUST_300001_SM_1000_NS12placeholders2_3E)
_ZN34_INTERNAL_84db3994_4_k_cu_f419b17b6thrust24THRUST_300001_SM_1000_NS12placeholders2_3E:
	.zero		1
	.type		_ZN34_INTERNAL_84db3994_4_k_cu_f419b17b4cuda3std3__45__cpo5beginE,@object
	.size		_ZN34_INTERNAL_84db3994_4_k_cu_f419b17b4cuda3std3__45__cpo5beginE,(_ZN34_INTERNAL_84db3994_4_k_cu_f419b17b4cuda3std6ranges3__45__cpo5beginE - _ZN34_INTERNAL_84db3994_4_k_cu_f419b17b4cuda3std3__45__cpo5beginE)
_ZN34_INTERNAL_84db3994_4_k_cu_f419b17b4cuda3std3__45__cpo5beginE:
	.zero		1
	.type		_ZN34_INTERNAL_84db3994_4_k_cu_f419b17b4cuda3std6ranges3__45__cpo5beginE,@object
	.size		_ZN34_INTERNAL_84db3994_4_k_cu_f419b17b4cuda3std6ranges3__45__cpo5beginE,(_ZN34_INTERNAL_84db3994_4_k_cu_f419b17b4cuda3std3__436_GLOBAL__N__84db3994_4_k_cu_f419b17b6ignoreE - _ZN34_INTERNAL_84db3994_4_k_cu_f419b17b4cuda3std6ranges3__45__cpo5beginE)
_ZN34_INTERNAL_84db3994_4_k_cu_f419b17b4cuda3std6ranges3__45__cpo5beginE:
	.zero		1
	.type		_ZN34_INTERNAL_84db3994_4_k_cu_f419b17b4cuda3std3__436_GLOBAL__N__84db3994_4_k_cu_f419b17b6ignoreE,@object
	.size		_ZN34_INTERNAL_84db3994_4_k_cu_f419b17b4cuda3std3__436_GLOBAL__N__84db3994_4_k_cu_f419b17b6ignoreE,(_ZN34_INTERNAL_84db3994_4_k_cu_f419b17b4cuda3std6ranges3__45__cpo4dataE - _ZN34_INTERNAL_84db3994_4_k_cu_f419b17b4cuda3std3__436_GLOBAL__N__84db3994_4_k_cu_f419b17b6ignoreE)
_ZN34_INTERNAL_84db3994_4_k_cu_f419b17b4cuda3std3__436_GLOBAL__N__84db3994_4_k_cu_f419b17b6ignoreE:
	.zero		1
	.type		_ZN34_INTERNAL_84db3994_4_k_cu_f419b17b4cuda3std6ranges3__45__cpo4dataE,@object
	.size		_ZN34_INTERNAL_84db3994_4_k_cu_f419b17b4cuda3std6ranges3__45__cpo4dataE,(_ZN34_INTERNAL_84db3994_4_k_cu_f419b17b6thrust24THRUST_300001_SM_1000_NS12placeholders2_7E - _ZN34_INTERNAL_84db3994_4_k_cu_f419b17b4cuda3std6ranges3__45__cpo4dataE)
_ZN34_INTERNAL_84db3994_4_k_cu_f419b17b4cuda3std6ranges3__45__cpo4dataE:
	.zero		1
	.type		_ZN34_INTERNAL_84db3994_4_k_cu_f419b17b6thrust24THRUST_300001_SM_1000_NS12placeholders2_7E,@object
	.size		_ZN34_INTERNAL_84db3994_4_k_cu_f419b17b6thrust24THRUST_300001_SM_1000_NS12placeholders2_7E,(_ZN34_INTERNAL_84db3994_4_k_cu_f419b17b4cuda3std3__45__cpo6rbeginE - _ZN34_INTERNAL_84db3994_4_k_cu_f419b17b6thrust24THRUST_300001_SM_1000_NS12placeholders2_7E)
_ZN34_INTERNAL_84db3994_4_k_cu_f419b17b6thrust24THRUST_300001_SM_1000_NS12placeholders2_7E:
	.zero		1
	.type		_ZN34_INTERNAL_84db3994_4_k_cu_f419b17b4cuda3std3__45__cpo6rbeginE,@object
	.size		_ZN34_INTERNAL_84db3994_4_k_cu_f419b17b4cuda3std3__45__cpo6rbeginE,(_ZN34_INTERNAL_84db3994_4_k_cu_f419b17b4cuda3std6ranges3__45__cpo7advanceE - _ZN34_INTERNAL_84db3994_4_k_cu_f419b17b4cuda3std3__45__cpo6rbeginE)
_ZN34_INTERNAL_84db3994_4_k_cu_f419b17b4cuda3std3__45__cpo6rbeginE:
	.zero		1
	.type		_ZN34_INTERNAL_84db3994_4_k_cu_f419b17b4cuda3std6ranges3__45__cpo7advanceE,@object
	.size		_ZN34_INTERNAL_84db3994_4_k_cu_f419b17b4cuda3std6ranges3__45__cpo7advanceE,(_ZN34_INTERNAL_84db3994_4_k_cu_f419b17b4cuda3std3__47nulloptE - _ZN34_INTERNAL_84db3994_4_k_cu_f419b17b4cuda3std6ranges3__45__cpo7advanceE)
_ZN34_INTERNAL_84db3994_4_k_cu_f419b17b4cuda3std6ranges3__45__cpo7advanceE:
	.zero		1
	.type		_ZN34_INTERNAL_84db3994_4_k_cu_f419b17b4cuda3std3__47nulloptE,@object
	.size		_ZN34_INTERNAL_84db3994_4_k_cu_f419b17b4cuda3std3__47nulloptE,(_ZN34_INTERNAL_84db3994_4_k_cu_f419b17b4cuda3std6ranges3__45__cpo8distanceE - _ZN34_INTERNAL_84db3994_4_k_cu_f419b17b4cuda3std3__47nulloptE)
_ZN34_INTERNAL_84db3994_4_k_cu_f419b17b4cuda3std3__47nulloptE:
	.zero		1
	.type		_ZN34_INTERNAL_84db3994_4_k_cu_f419b17b4cuda3std6ranges3__45__cpo8distanceE,@object
	.size		_ZN34_INTERNAL_84db3994_4_k_cu_f419b17b4cuda3std6ranges3__45__cpo8distanceE,(_ZN34_INTERNAL_84db3994_4_k_cu_f419b17b6thrust24THRUST_300001_SM_1000_NS12placeholders2_6E - _ZN34_INTERNAL_84db3994_4_k_cu_f419b17b4cuda3std6ranges3__45__cpo8distanceE)
_ZN34_INTERNAL_84db3994_4_k_cu_f419b17b4cuda3std6ranges3__45__cpo8distanceE:
	.zero		1
	.type		_ZN34_INTERNAL_84db3994_4_k_cu_f419b17b6thrust24THRUST_300001_SM_1000_NS12placeholders2_6E,@object
	.size		_ZN34_INTERNAL_84db3994_4_k_cu_f419b17b6thrust24THRUST_300001_SM_1000_NS12placeholders2_6E,(_ZN34_INTERNAL_84db3994_4_k_cu_f419b17b4cuda3std3__45__cpo4cendE - _ZN34_INTERNAL_84db3994_4_k_cu_f419b17b6thrust24THRUST_300001_SM_1000_NS12placeholders2_6E)
_ZN34_INTERNAL_84db3994_4_k_cu_f419b17b6thrust24THRUST_300001_SM_1000_NS12placeholders2_6E:
	.zero		1
	.type		_ZN34_INTERNAL_84db3994_4_k_cu_f419b17b4cuda3std3__45__cpo4cendE,@object
	.size		_ZN34_INTERNAL_84db3994_4_k_cu_f419b17b4cuda3std3__45__cpo4cendE,(_ZN34_INTERNAL_84db3994_4_k_cu_f419b17b4cuda3std6ranges3__45__cpo4cendE - _ZN34_INTERNAL_84db3994_4_k_cu_f419b17b4cuda3std3__45__cpo4cendE)
_ZN34_INTERNAL_84db3994_4_k_cu_f419b17b4cuda3std3__45__cpo4cendE:
	.zero		1
	.type		_ZN34_INTERNAL_84db3994_4_k_cu_f419b17b4cuda3std6ranges3__45__cpo4cendE,@object
	.size		_ZN34_INTERNAL_84db3994_4_k_cu_f419b17b4cuda3std6ranges3__45__cpo4cendE,(_ZN34_INTERNAL_84db3994_4_k_cu_f419b17b4cuda3std3__420unreachable_sentinelE - _ZN34_INTERNAL_84db3994_4_k_cu_f419b17b4cuda3std6ranges3__45__cpo4cendE)
_ZN34_INTERNAL_84db3994_4_k_cu_f419b17b4cuda3std6ranges3__45__cpo4cendE:
	.zero		1
	.type		_ZN34_INTERNAL_84db3994_4_k_cu_f419b17b4cuda3std3__420unreachable_sentinelE,@object
	.size		_ZN34_INTERNAL_84db3994_4_k_cu_f419b17b4cuda3std3__420unreachable_sentinelE,(_ZN34_INTERNAL_84db3994_4_k_cu_f419b17b4cuda3std6ranges3__45__cpo5ssizeE - _ZN34_INTERNAL_84db3994_4_k_cu_f419b17b4cuda3std3__420unreachable_sentinelE)
_ZN34_INTERNAL_84db3994_4_k_cu_f419b17b4cuda3std3__420unreachable_sentinelE:
	.zero		1
	.type		_ZN34_INTERNAL_84db3994_4_k_cu_f419b17b4cuda3std6ranges3__45__cpo5ssizeE,@object
	.size		_ZN34_INTERNAL_84db3994_4_k_cu_f419b17b4cuda3std6ranges3__45__cpo5ssizeE,(_ZN34_INTERNAL_84db3994_4_k_cu_f419b17b6thrust24THRUST_300001_SM_1000_NS12placeholders3_10E - _ZN34_INTERNAL_84db3994_4_k_cu_f419b17b4cuda3std6ranges3__45__cpo5ssizeE)
_ZN34_INTERNAL_84db3994_4_k_cu_f419b17b4cuda3std6ranges3__45__cpo5ssizeE:
	.zero		1
	.type		_ZN34_INTERNAL_84db3994_4_k_cu_f419b17b6thrust24THRUST_300001_SM_1000_NS12placeholders3_10E,@object
	.size		_ZN34_INTERNAL_84db3994_4_k_cu_f419b17b6thrust24THRUST_300001_SM_1000_NS12placeholders3_10E,(_ZN34_INTERNAL_84db3994_4_k_cu_f419b17b4cuda3std3__45__cpo5crendE - _ZN34_INTERNAL_84db3994_4_k_cu_f419b17b6thrust24THRUST_300001_SM_1000_NS12placeholders3_10E)
_ZN34_INTERNAL_84db3994_4_k_cu_f419b17b6thrust24THRUST_300001_SM_1000_NS12placeholders3_10E:
	.zero		1
	.type		_ZN34_INTERNAL_84db3994_4_k_cu_f419b17b4cuda3std3__45__cpo5crendE,@object
	.size		_ZN34_INTERNAL_84db3994_4_k_cu_f419b17b4cuda3std3__45__cpo5crendE,(_ZN34_INTERNAL_84db3994_4_k_cu_f419b17b4cuda3std6ranges3__45__cpo4prevE - _ZN34_INTERNAL_84db3994_4_k_cu_f419b17b4cuda3std3__45__cpo5crendE)
_ZN34_INTERNAL_84db3994_4_k_cu_f419b17b4cuda3std3__45__cpo5crendE:
	.zero		1
	.type		_ZN34_INTERNAL_84db3994_4_k_cu_f419b17b4cuda3std6ranges3__45__cpo4prevE,@object
	.size		_ZN34_INTERNAL_84db3994_4_k_cu_f419b17b4cuda3std6ranges3__45__cpo4prevE,(_ZN34_INTERNAL_84db3994_4_k_cu_f419b17b4cuda3std6ranges3__45__cpo9iter_moveE - _ZN34_INTERNAL_84db3994_4_k_cu_f419b17b4cuda3std6ranges3__45__cpo4prevE)
_ZN34_INTERNAL_84db3994_4_k_cu_f419b17b4cuda3std6ranges3__45__cpo4prevE:
	.zero		1
	.type		_ZN34_INTERNAL_84db3994_4_k_cu_f419b17b4cuda3std6ranges3__45__cpo9iter_moveE,@object
	.size		_ZN34_INTERNAL_84db3994_4_k_cu_f419b17b4cuda3std6ranges3__45__cpo9iter_moveE,(_ZN34_INTERNAL_84db3994_4_k_cu_f419b17b6thrust24THRUST_300001_SM_1000_NS12placeholders2_2E - _ZN34_INTERNAL_84db3994_4_k_cu_f419b17b4cuda3std6ranges3__45__cpo9iter_moveE)
_ZN34_INTERNAL_84db3994_4_k_cu_f419b17b4cuda3std6ranges3__45__cpo9iter_moveE:
	.zero		1
	.type		_ZN34_INTERNAL_84db3994_4_k_cu_f419b17b6thrust24THRUST_300001_SM_1000_NS12placeholders2_2E,@object
	.size		_ZN34_INTERNAL_84db3994_4_k_cu_f419b17b6thrust24THRUST_300001_SM_1000_NS12placeholders2_2E,(_ZN34_INTERNAL_84db3994_4_k_cu_f419b17b6thrust24THRUST_300001_SM_1000_NS12placeholders2_4E - _ZN34_INTERNAL_84db3994_4_k_cu_f419b17b6thrust24THRUST_300001_SM_1000_NS12placeholders2_2E)
_ZN34_INTERNAL_84db3994_4_k_cu_f419b17b6thrust24THRUST_300001_SM_1000_NS12placeholders2_2E:
	.zero		1
	.type		_ZN34_INTERNAL_84db3994_4_k_cu_f419b17b6thrust24THRUST_300001_SM_1000_NS12placeholders2_4E,@object
	.size		_ZN34_INTERNAL_84db3994_4_k_cu_f419b17b6thrust24THRUST_300001_SM_1000_NS12placeholders2_4E,(_ZN34_INTERNAL_84db3994_4_k_cu_f419b17b4cuda3std3__45__cpo3endE - _ZN34_INTERNAL_84db3994_4_k_cu_f419b17b6thrust24THRUST_300001_SM_1000_NS12placeholders2_4E)
_ZN34_INTERNAL_84db3994_4_k_cu_f419b17b6thrust24THRUST_300001_SM_1000_NS12placeholders2_4E:
	.zero		1
	.type		_ZN34_INTERNAL_84db3994_4_k_cu_f419b17b4cuda3std3__45__cpo3endE,@object
	.size		_ZN34_INTERNAL_84db3994_4_k_cu_f419b17b4cuda3std3__45__cpo3endE,(_ZN34_INTERNAL_84db3994_4_k_cu_f419b17b4cuda3std6ranges3__45__cpo3endE - _ZN34_INTERNAL_84db3994_4_k_cu_f419b17b4cuda3std3__45__cpo3endE)
_ZN34_INTERNAL_84db3994_4_k_cu_f419b17b4cuda3std3__45__cpo3endE:
	.zero		1
	.type		_ZN34_INTERNAL_84db3994_4_k_cu_f419b17b4cuda3std6ranges3__45__cpo3endE,@object
	.size		_ZN34_INTERNAL_84db3994_4_k_cu_f419b17b4cuda3std6ranges3__45__cpo3endE,(_ZN34_INTERNAL_84db3994_4_k_cu_f419b17b4cuda3std3__419piecewise_constructE - _ZN34_INTERNAL_84db3994_4_k_cu_f419b17b4cuda3std6ranges3__45__cpo3endE)
_ZN34_INTERNAL_84db3994_4_k_cu_f419b17b4cuda3std6ranges3__45__cpo3endE:
	.zero		1
	.type		_ZN34_INTERNAL_84db3994_4_k_cu_f419b17b4cuda3std3__419piecewise_constructE,@object
	.size		_ZN34_INTERNAL_84db3994_4_k_cu_f419b17b4cuda3std3__419piecewise_constructE,(_ZN34_INTERNAL_84db3994_4_k_cu_f419b17b4cuda3std6ranges3__45__cpo5cdataE - _ZN34_INTERNAL_84db3994_4_k_cu_f419b17b4cuda3std3__419piecewise_constructE)
_ZN34_INTERNAL_84db3994_4_k_cu_f419b17b4cuda3std3__419piecewise_constructE:
	.zero		1
	.type		_ZN34_INTERNAL_84db3994_4_k_cu_f419b17b4cuda3std6ranges3__45__cpo5cdataE,@object
	.size		_ZN34_INTERNAL_84db3994_4_k_cu_f419b17b4cuda3std6ranges3__45__cpo5cdataE,(_ZN34_INTERNAL_84db3994_4_k_cu_f419b17b6thrust24THRUST_300001_SM_1000_NS12placeholders2_8E - _ZN34_INTERNAL_84db3994_4_k_cu_f419b17b4cuda3std6ranges3__45__cpo5cdataE)
_ZN34_INTERNAL_84db3994_4_k_cu_f419b17b4cuda3std6ranges3__45__cpo5cdataE:
	.zero		1
	.type		_ZN34_INTERNAL_84db3994_4_k_cu_f419b17b6thrust24THRUST_300001_SM_1000_NS12placeholders2_8E,@object
	.size		_ZN34_INTERNAL_84db3994_4_k_cu_f419b17b6thrust24THRUST_300001_SM_1000_NS12placeholders2_8E,(_ZN34_INTERNAL_84db3994_4_k_cu_f419b17b4cuda3std3__45__cpo4rendE - _ZN34_INTERNAL_84db3994_4_k_cu_f419b17b6thrust24THRUST_300001_SM_1000_NS12placeholders2_8E)
_ZN34_INTERNAL_84db3994_4_k_cu_f419b17b6thrust24THRUST_300001_SM_1000_NS12placeholders2_8E:
	.zero		1
	.type		_ZN34_INTERNAL_84db3994_4_k_cu_f419b17b4cuda3std3__45__cpo4rendE,@object
	.size		_ZN34_INTERNAL_84db3994_4_k_cu_f419b17b4cuda3std3__45__cpo4rendE,(_ZN34_INTERNAL_84db3994_4_k_cu_f419b17b4cuda3std6ranges3__45__cpo9iter_swapE - _ZN34_INTERNAL_84db3994_4_k_cu_f419b17b4cuda3std3__45__cpo4rendE)
_ZN34_INTERNAL_84db3994_4_k_cu_f419b17b4cuda3std3__45__cpo4rendE:
	.zero		1
	.type		_ZN34_INTERNAL_84db3994_4_k_cu_f419b17b4cuda3std6ranges3__45__cpo9iter_swapE,@object
	.size		_ZN34_INTERNAL_84db3994_4_k_cu_f419b17b4cuda3std6ranges3__45__cpo9iter_swapE,(_ZN34_INTERNAL_84db3994_4_k_cu_f419b17b4cuda3std3__48unexpectE - _ZN34_INTERNAL_84db3994_4_k_cu_f419b17b4cuda3std6ranges3__45__cpo9iter_swapE)
_ZN34_INTERNAL_84db3994_4_k_cu_f419b17b4cuda3std6ranges3__45__cpo9iter_swapE:
	.zero		1
	.type		_ZN34_INTERNAL_84db3994_4_k_cu_f419b17b4cuda3std3__48unexpectE,@object
	.size		_ZN34_INTERNAL_84db3994_4_k_cu_f419b17b4cuda3std3__48unexpectE,(_ZN34_INTERNAL_84db3994_4_k_cu_f419b17b6thrust24THRUST_300001_SM_1000_NS6system6detail10sequential3seqE - _ZN34_INTERNAL_84db3994_4_k_cu_f419b17b4cuda3std3__48unexpectE)
_ZN34_INTERNAL_84db3994_4_k_cu_f419b17b4cuda3std3__48unexpectE:
	.zero		1
	.type		_ZN34_INTERNAL_84db3994_4_k_cu_f419b17b6thrust24THRUST_300001_SM_1000_NS6system6detail10sequential3seqE,@object
	.size		_ZN34_INTERNAL_84db3994_4_k_cu_f419b17b6thrust24THRUST_300001_SM_1000_NS6system6detail10sequential3seqE,(.L_29 - _ZN34_INTERNAL_84db3994_4_k_cu_f419b17b6thrust24THRUST_300001_SM_1000_NS6system6detail10sequential3seqE)
_ZN34_INTERNAL_84db3994_4_k_cu_f419b17b6thrust24THRUST_300001_SM_1000_NS6system6detail10sequential3seqE:
	.zero		1
.L_29:


//--------------------- .nv.shared._Z28batch_cosine_similarity_gemmPKfS0_Pfiii --------------------------
	.section	.nv.shared._Z28batch_cosine_similarity_gemmPKfS0_Pfiii,"aw",@nobits
	.sectionflags	@""
	.align	16
	.zero		1024


//--------------------- .nv.shared._Z27fast_cosine_similarity_fp16PK6__halfS1_PS_ii --------------------------
	.section	.nv.shared._Z27fast_cosine_similarity_fp16PK6__halfS1_PS_ii,"aw",@nobits
	.sectionflags	@""
	.align	16
	.zero		1024


//--------------------- .nv.shared._Z22fast_cosine_similarityPKfS0_Pfiii --------------------------
	.section	.nv.shared._Z22fast_cosine_similarityPKfS0_Pfiii,"aw",@nobits
	.sectionflags	@""
	.align	16
	.zero		1024


//--------------------- .nv.constant0._ZN3cub18CUB_300001_SM_10006detail11EmptyKernelIvEEvv --------------------------
	.section	.nv.constant0._ZN3cub18CUB_300001_SM_10006detail11EmptyKernelIvEEvv,"a",@progbits
	.sectionflags	@""
	.align	4
.nv.constant0._ZN3cub18CUB_300001_SM_10006detail11EmptyKernelIvEEvv:
	.zero		896


//--------------------- .nv.constant0._Z28batch_cosine_similarity_gemmPKfS0_Pfiii --------------------------
	.section	.nv.constant0._Z28batch_cosine_similarity_gemmPKfS0_Pfiii,"a",@progbits
	.sectionflags	@""
	.align	4
.nv.constant0._Z28batch_cosine_similarity_gemmPKfS0_Pfiii:
	.zero		932


//--------------------- .nv.constant0._Z27fast_cosine_similarity_fp16PK6__halfS1_PS_ii --------------------------
	.section	.nv.constant0._Z27fast_cosine_similarity_fp16PK6__halfS1_PS_ii,"a",@progbits
	.sectionflags	@""
	.align	4
.nv.constant0._Z27fast_cosine_similarity_fp16PK6__halfS1_PS_ii:
	.zero		928


//--------------------- .nv.constant0._Z22fast_cosine_similarityPKfS0_Pfiii --------------------------
	.section	.nv.constant0._Z22fast_cosine_similarityPKfS0_Pfiii,"a",@progbits
	.sectionflags	@""
	.align	4
.nv.constant0._Z22fast_cosine_similarityPKfS0_Pfiii:
	.zero		932


//--------------------- SYMBOLS --------------------------

	.type		.nv.reservedSmem.offset0,@object
	.size		.nv.reservedSmem.offset0,0x4
	.type		.nv.reservedSmem.cap,@object
	.size		.nv.reservedSmem.cap,0x4
